// auto-generated by cutlass_sweep.conv — config: {"arch": "sm_100", "cluster_m": 1, "cluster_n": 1, "conv_kind": "wgrad", "dtype": "bf16", "ndim": 2, "tile_k": 32, "tile_m": 128, "tile_n": 128}
#include "cutlass/cutlass.h"
#include "cute/tensor.hpp"
#include "cutlass/kernel_hardware_info.hpp"
#include "cutlass/conv/convolution.h"
#include "cutlass/conv/dispatch_policy.hpp"
#include "cutlass/conv/collective/collective_builder.hpp"
#include "cutlass/conv/kernel/conv_universal.hpp"
#include "cutlass/conv/device/conv_universal_adapter.hpp"
#include "cutlass/epilogue/collective/collective_builder.hpp"

using namespace cute;
using Elem = cutlass::bfloat16_t;
using Acc  = float;
using LayoutAB = cutlass::layout::TensorNHWC;
using LayoutC  = cutlass::layout::TensorKCSR;
constexpr auto ConvOp = cutlass::conv::Operator::kWgrad;
using TileShape    = Shape<_128, Shape<_128>, Shape<_32>>;
using ClusterShape = Shape<_1, _1, _1>;

using CollectiveEpilogue = typename cutlass::epilogue::collective::CollectiveBuilder<
    cutlass::arch::Sm100, cutlass::arch::OpClassTensorOp,
    TileShape, ClusterShape,
    cutlass::epilogue::collective::EpilogueTileAuto,
    Acc, Acc,
    Elem, LayoutC, 128 / cutlass::sizeof_bits<Elem>::value,
    Elem, LayoutC, 128 / cutlass::sizeof_bits<Elem>::value,
    cutlass::epilogue::collective::EpilogueScheduleAuto
  >::CollectiveOp;

using CollectiveMainloop = typename cutlass::conv::collective::CollectiveBuilder<
    cutlass::arch::Sm100, cutlass::arch::OpClassTensorOp, ConvOp,
    Elem, LayoutAB, 128 / cutlass::sizeof_bits<Elem>::value,
    Elem, LayoutAB, 128 / cutlass::sizeof_bits<Elem>::value,
    Acc,
    TileShape, ClusterShape,
    cutlass::conv::collective::StageCountAutoCarveout<
        static_cast<int>(sizeof(typename CollectiveEpilogue::SharedStorage))>,
    cutlass::conv::collective::KernelScheduleAuto
  >::CollectiveOp;

using ProblemShape = cutlass::conv::ConvProblemShape<
    ConvOp, CollectiveMainloop::DispatchPolicy::NumSpatialDimensions>;
using ConvKernel = cutlass::conv::kernel::ConvUniversal<
    ProblemShape, CollectiveMainloop, CollectiveEpilogue>;
using Conv = cutlass::conv::device::ConvUniversalAdapter<ConvKernel>;

auto* _anchor = &cutlass::device_kernel<ConvKernel>;


// ===== COMPILED SASS (sm_100a) =====

	.target	sm_100a

	.elftype	@"ET_EXEC"


//--------------------- .note.nv.tkinfo           --------------------------
	.section	.note.nv.tkinfo,"",@"SHT_NOTE"
	.sectionflags	@"SHF_NOTE_NV_TKINFO"
	.tkinfo
        /*0018*/ 	.word	0x00000002
        /*0030*/ 	.string	""
        /*0030*/ 	.string	"ptxas"
        /*0030*/ 	.string	"Cuda compilation tools, release 13.0, V13.0.88"
        /*0030*/ 	.string	"Build cuda_13.0.r13.0/compiler.36424714_0"
        /*0030*/ 	.string	"-arch sm_100a -m 64 "



//--------------------- .note.nv.cuinfo           --------------------------
	.section	.note.nv.cuinfo,"",@"SHT_NOTE"
	.sectionflags	@"SHF_NOTE_NV_CUINFO"
        /*0018*/ 	.short	0x0002
        /*001a*/ 	.short	0x0064
        /*001c*/ 	.short	0x0082
	.zero		2


//--------------------- .nv.info                  --------------------------
	.section	.nv.info,"",@"SHT_CUDA_INFO"
	.align	4


	//----- nvinfo : EIATTR_REGCOUNT
	.align		4
        /*0000*/ 	.byte	0x04, 0x2f
        /*0002*/ 	.short	(.L_19 - .L_18)
	.align		4
.L_18:
        /*0004*/ 	.word	index@(_ZN7cutlass13device_kernelINS_4conv6kernel13ConvUniversalINS1_16ConvProblemShapeILNS1_8OperatorE2ELi2EEENS1_10collective14CollectiveConvINS1_47MainloopSm100TmaUmmaWarpSpecializedImplicitGemmILS5_2ELi12ELi2ELi1ELi2EN4cute5tupleIJNSA_1CILi1EEESD_SD_EEEEENSB_IJNSC_ILi128EEENSB_IJSG_EEENSB_IJNSC_ILi32EEEEEEEEENS_10bfloat16_tESL_NSA_8TiledMMAINSA_8MMA_AtomIJNSA_20SM100_MMA_F16BF16_SSISL_SL_fLi128ELi128ELNSA_4UMMA5MajorE1ELSQ_1ELNSP_7ScaleInE0ELSR_0EEEEEENSA_6LayoutISE_NSB_IJNSC_ILi0EEESV_SV_EEEEENSB_IJNSA_10UnderscoreESY_SY_EEEEENS7_6detail27Sm100ImplicitGemmTileTraitsINSA_13SM90_TMA_LOADENSA_14ComposedLayoutINSA_7SwizzleILi3ELi4ELi3EEENSA_18smem_ptr_flag_bitsILi16EEENSU_INSB_IJNSC_ILi64EEENSC_ILi8EEEEEENSB_IJSD_S19_EEEEEEEvEENS12_INSA_20SM90_TMA_LOAD_IM2COLES1E_vEEEENS_8epilogue10collective18CollectiveEpilogueINS1J_23Sm100TmaWarpSpecializedILi4ELi2ELi32ELb1ELb0EEEJSK_NSB_IJNSU_ISG_SD_EENSU_ISI_SD_EEEEESL_NSB_IJlNSB_IJSD_llEEESV_EEESL_S1S_NS1J_6fusion15FusionCallbacksIS1N_NS1T_17LinearCombinationISL_fSL_fLNS_15FloatRoundStyleE2EEESK_S1Q_JEEENSA_5SM1004TMEM4LOAD26SM100_TMEM_LOAD_32dp32b32xES13_NS14_INS15_ILi2ELi4ELi3EEES18_NSU_INSB_IJS1A_SI_EEENSB_IJSI_SD_EEEEEEENSA_39AutoVectorizingCopyWithAssumedAlignmentILi128EEENSA_14SM90_TMA_STOREES27_S29_S29_EEEvvEEEEvNT_6ParamsE)
        /*0008*/ 	.word	0x0000007a


	//----- nvinfo : EIATTR_FRAME_SIZE
	.align		4
.L_19:
        /*000c*/ 	.byte	0x04, 0x11
        /*000e*/ 	.short	(.L_21 - .L_20)
	.align		4
.L_20:
        /*0010*/ 	.word	index@($__internal_2_$__cuda_sm10x_tcgen05_guardrail_trap_unallocated_columns_being_dealloced)
        /*0014*/ 	.word	0x00000008


	//----- nvinfo : EIATTR_FRAME_SIZE
	.align		4
.L_21:
        /*0018*/ 	.byte	0x04, 0x11
        /*001a*/ 	.short	(.L_23 - .L_22)
	.align		4
.L_22:
        /*001c*/ 	.word	index@($__internal_1_$__cuda_sm10x_tcgen05_guardrail_trap_phase_invalid_during_alloc)
        /*0020*/ 	.word	0x00000008


	//----- nvinfo : EIATTR_FRAME_SIZE
	.align		4
.L_23:
        /*0024*/ 	.byte	0x04, 0x11
        /*0026*/ 	.short	(.L_25 - .L_24)
	.align		4
.L_24:
        /*0028*/ 	.word	index@($__internal_0_$__cuda_sm10x_tcgen05_guardrail_trap_col_being_dealloced_not_returned_by_alloc)
        /*002c*/ 	.word	0x00000008


	//----- nvinfo : EIATTR_FRAME_SIZE
	.align		4
.L_25:
        /*0030*/ 	.byte	0x04, 0x11
        /*0032*/ 	.short	(.L_27 - .L_26)
	.align		4
.L_26:
        /*0034*/ 	.word	index@(_ZN7cutlass13device_kernelINS_4conv6kernel13ConvUniversalINS1_16ConvProblemShapeILNS1_8OperatorE2ELi2EEENS1_10collective14CollectiveConvINS1_47MainloopSm100TmaUmmaWarpSpecializedImplicitGemmILS5_2ELi12ELi2ELi1ELi2EN4cute5tupleIJNSA_1CILi1EEESD_SD_EEEEENSB_IJNSC_ILi128EEENSB_IJSG_EEENSB_IJNSC_ILi32EEEEEEEEENS_10bfloat16_tESL_NSA_8TiledMMAINSA_8MMA_AtomIJNSA_20SM100_MMA_F16BF16_SSISL_SL_fLi128ELi128ELNSA_4UMMA5MajorE1ELSQ_1ELNSP_7ScaleInE0ELSR_0EEEEEENSA_6LayoutISE_NSB_IJNSC_ILi0EEESV_SV_EEEEENSB_IJNSA_10UnderscoreESY_SY_EEEEENS7_6detail27Sm100ImplicitGemmTileTraitsINSA_13SM90_TMA_LOADENSA_14ComposedLayoutINSA_7SwizzleILi3ELi4ELi3EEENSA_18smem_ptr_flag_bitsILi16EEENSU_INSB_IJNSC_ILi64EEENSC_ILi8EEEEEENSB_IJSD_S19_EEEEEEEvEENS12_INSA_20SM90_TMA_LOAD_IM2COLES1E_vEEEENS_8epilogue10collective18CollectiveEpilogueINS1J_23Sm100TmaWarpSpecializedILi4ELi2ELi32ELb1ELb0EEEJSK_NSB_IJNSU_ISG_SD_EENSU_ISI_SD_EEEEESL_NSB_IJlNSB_IJSD_llEEESV_EEESL_S1S_NS1J_6fusion15FusionCallbacksIS1N_NS1T_17LinearCombinationISL_fSL_fLNS_15FloatRoundStyleE2EEESK_S1Q_JEEENSA_5SM1004TMEM4LOAD26SM100_TMEM_LOAD_32dp32b32xES13_NS14_INS15_ILi2ELi4ELi3EEES18_NSU_INSB_IJS1A_SI_EEENSB_IJSI_SD_EEEEEEENSA_39AutoVectorizingCopyWithAssumedAlignmentILi128EEENSA_14SM90_TMA_STOREES27_S29_S29_EEEvvEEEEvNT_6ParamsE)
        /*0038*/ 	.word	0x00000008


	//----- nvinfo : EIATTR_MIN_STACK_SIZE
	.align		4
.L_27:
        /*003c*/ 	.byte	0x04, 0x12
        /*003e*/ 	.short	(.L_29 - .L_28)
	.align		4
.L_28:
        /*0040*/ 	.word	index@(_ZN7cutlass13device_kernelINS_4conv6kernel13ConvUniversalINS1_16ConvProblemShapeILNS1_8OperatorE2ELi2EEENS1_10collective14CollectiveConvINS1_47MainloopSm100TmaUmmaWarpSpecializedImplicitGemmILS5_2ELi12ELi2ELi1ELi2EN4cute5tupleIJNSA_1CILi1EEESD_SD_EEEEENSB_IJNSC_ILi128EEENSB_IJSG_EEENSB_IJNSC_ILi32EEEEEEEEENS_10bfloat16_tESL_NSA_8TiledMMAINSA_8MMA_AtomIJNSA_20SM100_MMA_F16BF16_SSISL_SL_fLi128ELi128ELNSA_4UMMA5MajorE1ELSQ_1ELNSP_7ScaleInE0ELSR_0EEEEEENSA_6LayoutISE_NSB_IJNSC_ILi0EEESV_SV_EEEEENSB_IJNSA_10UnderscoreESY_SY_EEEEENS7_6detail27Sm100ImplicitGemmTileTraitsINSA_13SM90_TMA_LOADENSA_14ComposedLayoutINSA_7SwizzleILi3ELi4ELi3EEENSA_18smem_ptr_flag_bitsILi16EEENSU_INSB_IJNSC_ILi64EEENSC_ILi8EEEEEENSB_IJSD_S19_EEEEEEEvEENS12_INSA_20SM90_TMA_LOAD_IM2COLES1E_vEEEENS_8epilogue10collective18CollectiveEpilogueINS1J_23Sm100TmaWarpSpecializedILi4ELi2ELi32ELb1ELb0EEEJSK_NSB_IJNSU_ISG_SD_EENSU_ISI_SD_EEEEESL_NSB_IJlNSB_IJSD_llEEESV_EEESL_S1S_NS1J_6fusion15FusionCallbacksIS1N_NS1T_17LinearCombinationISL_fSL_fLNS_15FloatRoundStyleE2EEESK_S1Q_JEEENSA_5SM1004TMEM4LOAD26SM100_TMEM_LOAD_32dp32b32xES13_NS14_INS15_ILi2ELi4ELi3EEES18_NSU_INSB_IJS1A_SI_EEENSB_IJSI_SD_EEEEEEENSA_39AutoVectorizingCopyWithAssumedAlignmentILi128EEENSA_14SM90_TMA_STOREES27_S29_S29_EEEvvEEEEvNT_6ParamsE)
        /*0044*/ 	.word	0x00000008
.L_29:


//--------------------- .nv.compat                --------------------------
	.section	.nv.compat,"",@"SHT_CUDA_COMPAT_INFO"
	.align	4
        /*0000*/ 	.byte	0x02, 0x09, 0x01, 0x00, 0x02, 0x02, 0x02, 0x00, 0x02, 0x05, 0x05, 0x00, 0x03, 0x07, 0x01, 0x01
        /*0010*/ 	.byte	0x02, 0x03, 0x01, 0x00, 0x02, 0x06, 0x01, 0x00, 0x04, 0x0b, 0x08, 0x00, 0x09, 0x00, 0x00, 0x00
        /*0020*/ 	.byte	0x00, 0x00, 0x00, 0x00


//--------------------- .nv.info._ZN7cutlass13device_kernelINS_4conv6kernel13ConvUniversalINS1_16ConvProblemShapeILNS1_8OperatorE2ELi2EEENS1_10collective14CollectiveConvINS1_47MainloopSm100TmaUmmaWarpSpecializedImplicitGemmILS5_2ELi12ELi2ELi1ELi2EN4cute5tupleIJNSA_1CILi1EEESD_SD_EEEEENSB_IJNSC_ILi128EEENSB_IJSG_EEENSB_IJNSC_ILi32EEEEEEEEENS_10bfloat16_tESL_NSA_8TiledMMAINSA_8MMA_AtomIJNSA_20SM100_MMA_F16BF16_SSISL_SL_fLi128ELi128ELNSA_4UMMA5MajorE1ELSQ_1ELNSP_7ScaleInE0ELSR_0EEEEEENSA_6LayoutISE_NSB_IJNSC_ILi0EEESV_SV_EEEEENSB_IJNSA_10UnderscoreESY_SY_EEEEENS7_6detail27Sm100ImplicitGemmTileTraitsINSA_13SM90_TMA_LOADENSA_14ComposedLayoutINSA_7SwizzleILi3ELi4ELi3EEENSA_18smem_ptr_flag_bitsILi16EEENSU_INSB_IJNSC_ILi64EEENSC_ILi8EEEEEENSB_IJSD_S19_EEEEEEEvEENS12_INSA_20SM90_TMA_LOAD_IM2COLES1E_vEEEENS_8epilogue10collective18CollectiveEpilogueINS1J_23Sm100TmaWarpSpecializedILi4ELi2ELi32ELb1ELb0EEEJSK_NSB_IJNSU_ISG_SD_EENSU_ISI_SD_EEEEESL_NSB_IJlNSB_IJSD_llEEESV_EEESL_S1S_NS1J_6fusion15FusionCallbacksIS1N_NS1T_17LinearCombinationISL_fSL_fLNS_15FloatRoundStyleE2EEESK_S1Q_JEEENSA_5SM1004TMEM4LOAD26SM100_TMEM_LOAD_32dp32b32xES13_NS14_INS15_ILi2ELi4ELi3EEES18_NSU_INSB_IJS1A_SI_EEENSB_IJSI_SD_EEEEEEENSA_39AutoVectorizingCopyWithAssumedAlignmentILi128EEENSA_14SM90_TMA_STOREES27_S29_S29_EEEvvEEEEvNT_6ParamsE --------------------------
	.section	.nv.info._ZN7cutlass13device_kernelINS_4conv6kernel13ConvUniversalINS1_16ConvProblemShapeILNS1_8OperatorE2ELi2EEENS1_10collective14CollectiveConvINS1_47MainloopSm100TmaUmmaWarpSpecializedImplicitGemmILS5_2ELi12ELi2ELi1ELi2EN4cute5tupleIJNSA_1CILi1EEESD_SD_EEEEENSB_IJNSC_ILi128EEENSB_IJSG_EEENSB_IJNSC_ILi32EEEEEEEEENS_10bfloat16_tESL_NSA_8TiledMMAINSA_8MMA_AtomIJNSA_20SM100_MMA_F16BF16_SSISL_SL_fLi128ELi128ELNSA_4UMMA5MajorE1ELSQ_1ELNSP_7ScaleInE0ELSR_0EEEEEENSA_6LayoutISE_NSB_IJNSC_ILi0EEESV_SV_EEEEENSB_IJNSA_10UnderscoreESY_SY_EEEEENS7_6detail27Sm100ImplicitGemmTileTraitsINSA_13SM90_TMA_LOADENSA_14ComposedLayoutINSA_7SwizzleILi3ELi4ELi3EEENSA_18smem_ptr_flag_bitsILi16EEENSU_INSB_IJNSC_ILi64EEENSC_ILi8EEEEEENSB_IJSD_S19_EEEEEEEvEENS12_INSA_20SM90_TMA_LOAD_IM2COLES1E_vEEEENS_8epilogue10collective18CollectiveEpilogueINS1J_23Sm100TmaWarpSpecializedILi4ELi2ELi32ELb1ELb0EEEJSK_NSB_IJNSU_ISG_SD_EENSU_ISI_SD_EEEEESL_NSB_IJlNSB_IJSD_llEEESV_EEESL_S1S_NS1J_6fusion15FusionCallbacksIS1N_NS1T_17LinearCombinationISL_fSL_fLNS_15FloatRoundStyleE2EEESK_S1Q_JEEENSA_5SM1004TMEM4LOAD26SM100_TMEM_LOAD_32dp32b32xES13_NS14_INS15_ILi2ELi4ELi3EEES18_NSU_INSB_IJS1A_SI_EEENSB_IJSI_SD_EEEEEEENSA_39AutoVectorizingCopyWithAssumedAlignmentILi128EEENSA_14SM90_TMA_STOREES27_S29_S29_EEEvvEEEEvNT_6ParamsE,"",@"SHT_CUDA_INFO"
	.sectionflags	@""
	.align	4


	//----- nvinfo : EIATTR_CUDA_API_VERSION
	.align		4
        /*0000*/ 	.byte	0x04, 0x37
        /*0002*/ 	.short	(.L_31 - .L_30)
.L_30:
        /*0004*/ 	.word	0x00000082


	//----- nvinfo : EIATTR_KPARAM_INFO
	.align		4
.L_31:
        /*0008*/ 	.byte	0x04, 0x17
        /*000a*/ 	.short	(.L_33 - .L_32)
.L_32:
        /*000c*/ 	.word	0x00000000
        /*0010*/ 	.short	0x0000
        /*0012*/ 	.short	0x0000
        /*0014*/ 	.byte	0x00, 0xf0, 0x01, 0x20


	//----- nvinfo : EIATTR_AT_ENTRY_FRAGMENTS
	.align		4
.L_33:
        /*0018*/ 	.byte	0x04, 0x4f
        /*001a*/ 	.short	(.L_35 - .L_34)


	//   ....[0]....
.L_34:
        /*001c*/ 	.word	0x00000006


	//----- nvinfo : EIATTR_RESERVED_SMEM_USED
	.align		4
.L_35:
        /*0020*/ 	.byte	0x01, 0x41
	.zero		2


	//----- nvinfo : EIATTR_SPARSE_MMA_MASK
	.align		4
        /*0024*/ 	.byte	0x03, 0x50
        /*0026*/ 	.short	0x0000


	//----- nvinfo : EIATTR_TCGEN05_1CTA_USED
	.align		4
        /*0028*/ 	.byte	0x01, 0x51
	.zero		2


	//----- nvinfo : EIATTR_MAXREG_COUNT
	.align		4
        /*002c*/ 	.byte	0x03, 0x1b
        /*002e*/ 	.short	0x00ff


	//----- nvinfo : EIATTR_NUM_BARRIERS
	.align		4
        /*0030*/ 	.byte	0x02, 0x4c
        /*0032*/ 	.byte	0x07
	.zero		1


	//----- nvinfo : EIATTR_EXTERNS
	.align		4
        /*0034*/ 	.byte	0x04, 0x0f
        /*0036*/ 	.short	(.L_37 - .L_36)


	//   ....[0]....
	.align		4
.L_36:
        /*0038*/ 	.word	index@(__assertfail)


	//----- nvinfo : EIATTR_MERCURY_ISA_VERSION
	.align		4
.L_37:
        /*003c*/ 	.byte	0x03, 0x5f
        /*003e*/ 	.short	0x0101


	//----- nvinfo : EIATTR_INT_WARP_WIDE_INSTR_OFFSETS
	.align		4
        /*0040*/ 	.byte	0x04, 0x31
        /*0042*/ 	.short	(.L_39 - .L_38)


	//   ....[0]....
.L_38:
        /*0044*/ 	.word	0x00004270


	//   ....[1]....
        /*0048*/ 	.word	0x00004290


	//   ....[2]....
        /*004c*/ 	.word	0x000042c0


	//   ....[3]....
        /*0050*/ 	.word	0x00005300


	//   ....[4]....
        /*0054*/ 	.word	0x00005360


	//   ....[5]....
        /*0058*/ 	.word	0x00005440


	//   ....[6]....
        /*005c*/ 	.word	0x000054c0


	//   ....[7]....
        /*0060*/ 	.word	0x000055c0


	//   ....[8]....
        /*0064*/ 	.word	0x00005650


	//   ....[9]....
        /*0068*/ 	.word	0x00005760


	//   ....[10]....
        /*006c*/ 	.word	0x00005810


	//----- nvinfo : EIATTR_COOP_GROUP_MASK_REGIDS
	.align		4
.L_39:
        /*0070*/ 	.byte	0x04, 0x29
        /*0072*/ 	.short	(.L_41 - .L_40)


	//   ....[0]....
.L_40:
        /*0074*/ 	.word	0xffffffff


	//   ....[1]....
        /*0078*/ 	.word	0xffffffff


	//   ....[2]....
        /*007c*/ 	.word	0xffffffff


	//   ....[3]....
        /*0080*/ 	.word	0xffffffff


	//   ....[4]....
        /*0084*/ 	.word	0xffffffff


	//   ....[5]....
        /*0088*/ 	.word	0xffffffff


	//   ....[6]....
        /*008c*/ 	.word	0xffffffff


	//   ....[7]....
        /*0090*/ 	.word	0xffffffff


	//   ....[8]....
        /*0094*/ 	.word	0xffffffff


	//   ....[9]....
        /*0098*/ 	.word	0xffffffff


	//   ....[10]....
        /*009c*/ 	.word	0xffffffff


	//   ....[11]....
        /*00a0*/ 	.word	0xffffffff


	//----- nvinfo : EIATTR_COOP_GROUP_INSTR_OFFSETS
	.align		4
.L_41:
        /*00a4*/ 	.byte	0x04, 0x28
        /*00a6*/ 	.short	(.L_43 - .L_42)


	//   ....[0]....
.L_42:
        /*00a8*/ 	.word	0x00000090


	//   ....[1]....
        /*00ac*/ 	.word	0x00000500


	//   ....[2]....
        /*00b0*/ 	.word	0x000007a0


	//   ....[3]....
        /*00b4*/ 	.word	0x00000940


	//   ....[4]....
        /*00b8*/ 	.word	0x00000a40


	//   ....[5]....
        /*00bc*/ 	.word	0x00000b90


	//   ....[6]....
        /*00c0*/ 	.word	0x00002570


	//   ....[7]....
        /*00c4*/ 	.word	0x000036c0


	//   ....[8]....
        /*00c8*/ 	.word	0x000038d0


	//   ....[9]....
        /*00cc*/ 	.word	0x00003900


	//   ....[10]....
        /*00d0*/ 	.word	0x00004150


	//   ....[11]....
        /*00d4*/ 	.word	0x00004390


	//----- nvinfo : EIATTR_VRC_CTA_INIT_COUNT
	.align		4
.L_43:
        /*00d8*/ 	.byte	0x02, 0x4a
        /*00da*/ 	.byte	0x80
	.zero		1


	//----- nvinfo : EIATTR_SYSCALL_OFFSETS
	.align		4
        /*00dc*/ 	.byte	0x04, 0x46
        /*00de*/ 	.short	(.L_45 - .L_44)


	//   ....[0]....
.L_44:
        /*00e0*/ 	.word	0x00006870


	//   ....[1]....
        /*00e4*/ 	.word	0x00006960


	//   ....[2]....
        /*00e8*/ 	.word	0x00007130


	//   ....[3]....
        /*00ec*/ 	.word	0x00007db0


	//   ....[4]....
        /*00f0*/ 	.word	0x000089f0


	//   ....[5]....
        /*00f4*/ 	.word	0x00009620


	//----- nvinfo : EIATTR_MBARRIER_INSTR_OFFSETS
	.align		4
.L_45:
        /*00f8*/ 	.byte	0x04, 0x39
        /*00fa*/ 	.short	(.L_47 - .L_46)


	//   ....[0]....
.L_46:
        /*00fc*/ 	.word	0x00000600
        /*0100*/ 	.word	0x000000ff
        /*0104*/ 	.word	0x00000000
        /*0108*/ 	.short	0x0100
        /*010a*/ 	.byte	0x04
	.zero		1


	//   ....[1]....
        /*010c*/ 	.word	0x00000610
        /*0110*/ 	.word	0x000000ff
        /*0114*/ 	.word	0x00000060
        /*0118*/ 	.short	0x0100
        /*011a*/ 	.byte	0x04
	.zero		1


	//   ....[2]....
        /*011c*/ 	.word	0x00000620
        /*0120*/ 	.word	0x000000ff
        /*0124*/ 	.word	0x00000008
        /*0128*/ 	.short	0x0100
        /*012a*/ 	.byte	0x04
	.zero		1


	//   ....[3]....
        /*012c*/ 	.word	0x00000630
        /*0130*/ 	.word	0x000000ff
        /*0134*/ 	.word	0x00000068
        /*0138*/ 	.short	0x0100
        /*013a*/ 	.byte	0x04
	.zero		1


	//   ....[4]....
        /*013c*/ 	.word	0x00000640
        /*0140*/ 	.word	0x000000ff
        /*0144*/ 	.word	0x00000010
        /*0148*/ 	.short	0x0100
        /*014a*/ 	.byte	0x04
	.zero		1


	//   ....[5]....
        /*014c*/ 	.word	0x00000650
        /*0150*/ 	.word	0x000000ff
        /*0154*/ 	.word	0x00000070
        /*0158*/ 	.short	0x0100
        /*015a*/ 	.byte	0x04
	.zero		1


	//   ....[6]....
        /*015c*/ 	.word	0x00000660
        /*0160*/ 	.word	0x000000ff
        /*0164*/ 	.word	0x00000018
        /*0168*/ 	.short	0x0100
        /*016a*/ 	.byte	0x04
	.zero		1


	//   ....[7]....
        /*016c*/ 	.word	0x00000670
        /*0170*/ 	.word	0x000000ff
        /*0174*/ 	.word	0x00000078
        /*0178*/ 	.short	0x0100
        /*017a*/ 	.byte	0x04
	.zero		1


	//   ....[8]....
        /*017c*/ 	.word	0x00000680
        /*0180*/ 	.word	0x000000ff
        /*0184*/ 	.word	0x00000020
        /*0188*/ 	.short	0x0100
        /*018a*/ 	.byte	0x04
	.zero		1


	//   ....[9]....
        /*018c*/ 	.word	0x00000690
        /*0190*/ 	.word	0x000000ff
        /*0194*/ 	.word	0x00000080
        /*0198*/ 	.short	0x0100
        /*019a*/ 	.byte	0x04
	.zero		1


	//   ....[10]....
        /*019c*/ 	.word	0x000006a0
        /*01a0*/ 	.word	0x000000ff
        /*01a4*/ 	.word	0x00000028
        /*01a8*/ 	.short	0x0100
        /*01aa*/ 	.byte	0x04
	.zero		1


	//   ....[11]....
        /*01ac*/ 	.word	0x000006b0
        /*01b0*/ 	.word	0x000000ff
        /*01b4*/ 	.word	0x00000088
        /*01b8*/ 	.short	0x0100
        /*01ba*/ 	.byte	0x04
	.zero		1


	//   ....[12]....
        /*01bc*/ 	.word	0x000006c0
        /*01c0*/ 	.word	0x000000ff
        /*01c4*/ 	.word	0x00000030
        /*01c8*/ 	.short	0x0100
        /*01ca*/ 	.byte	0x04
	.zero		1


	//   ....[13]....
        /*01cc*/ 	.word	0x000006d0
        /*01d0*/ 	.word	0x000000ff
        /*01d4*/ 	.word	0x00000090
        /*01d8*/ 	.short	0x0100
        /*01da*/ 	.byte	0x04
	.zero		1


	//   ....[14]....
        /*01dc*/ 	.word	0x000006e0
        /*01e0*/ 	.word	0x000000ff
        /*01e4*/ 	.word	0x00000038
        /*01e8*/ 	.short	0x0100
        /*01ea*/ 	.byte	0x04
	.zero		1


	//   ....[15]....
        /*01ec*/ 	.word	0x000006f0
        /*01f0*/ 	.word	0x000000ff
        /*01f4*/ 	.word	0x00000098
        /*01f8*/ 	.short	0x0100
        /*01fa*/ 	.byte	0x04
	.zero		1


	//   ....[16]....
        /*01fc*/ 	.word	0x00000700
        /*0200*/ 	.word	0x000000ff
        /*0204*/ 	.word	0x00000040
        /*0208*/ 	.short	0x0100
        /*020a*/ 	.byte	0x04
	.zero		1


	//   ....[17]....
        /*020c*/ 	.word	0x00000710
        /*0210*/ 	.word	0x000000ff
        /*0214*/ 	.word	0x000000a0
        /*0218*/ 	.short	0x0100
        /*021a*/ 	.byte	0x04
	.zero		1


	//   ....[18]....
        /*021c*/ 	.word	0x00000720
        /*0220*/ 	.word	0x000000ff
        /*0224*/ 	.word	0x00000048
        /*0228*/ 	.short	0x0100
        /*022a*/ 	.byte	0x04
	.zero		1


	//   ....[19]....
        /*022c*/ 	.word	0x00000730
        /*0230*/ 	.word	0x000000ff
        /*0234*/ 	.word	0x000000a8
        /*0238*/ 	.short	0x0100
        /*023a*/ 	.byte	0x04
	.zero		1


	//   ....[20]....
        /*023c*/ 	.word	0x00000740
        /*0240*/ 	.word	0x000000ff
        /*0244*/ 	.word	0x00000050
        /*0248*/ 	.short	0x0100
        /*024a*/ 	.byte	0x04
	.zero		1


	//   ....[21]....
        /*024c*/ 	.word	0x00000750
        /*0250*/ 	.word	0x000000ff
        /*0254*/ 	.word	0x000000b0
        /*0258*/ 	.short	0x0100
        /*025a*/ 	.byte	0x04
	.zero		1


	//   ....[22]....
        /*025c*/ 	.word	0x00000760
        /*0260*/ 	.word	0x000000ff
        /*0264*/ 	.word	0x00000058
        /*0268*/ 	.short	0x0100
        /*026a*/ 	.byte	0x04
	.zero		1


	//   ....[23]....
        /*026c*/ 	.word	0x00000770
        /*0270*/ 	.word	0x000000ff
        /*0274*/ 	.word	0x000000b8
        /*0278*/ 	.short	0x0100
        /*027a*/ 	.byte	0x04
	.zero		1


	//   ....[24]....
        /*027c*/ 	.word	0x000008b0
        /*0280*/ 	.word	0x000000ff
        /*0284*/ 	.word	0x000000c0
        /*0288*/ 	.short	0x0100
        /*028a*/ 	.byte	0x04
	.zero		1


	//   ....[25]....
        /*028c*/ 	.word	0x000008c0
        /*0290*/ 	.word	0x000000ff
        /*0294*/ 	.word	0x000000e0
        /*0298*/ 	.short	0x0100
        /*029a*/ 	.byte	0x04
	.zero		1


	//   ....[26]....
        /*029c*/ 	.word	0x000008d0
        /*02a0*/ 	.word	0x000000ff
        /*02a4*/ 	.word	0x000000c8
        /*02a8*/ 	.short	0x0100
        /*02aa*/ 	.byte	0x04
	.zero		1


	//   ....[27]....
        /*02ac*/ 	.word	0x000008e0
        /*02b0*/ 	.word	0x000000ff
        /*02b4*/ 	.word	0x000000e8
        /*02b8*/ 	.short	0x0100
        /*02ba*/ 	.byte	0x04
	.zero		1


	//   ....[28]....
        /*02bc*/ 	.word	0x000008f0
        /*02c0*/ 	.word	0x000000ff
        /*02c4*/ 	.word	0x000000d0
        /*02c8*/ 	.short	0x0100
        /*02ca*/ 	.byte	0x04
	.zero		1


	//   ....[29]....
        /*02cc*/ 	.word	0x00000900
        /*02d0*/ 	.word	0x000000ff
        /*02d4*/ 	.word	0x000000f0
        /*02d8*/ 	.short	0x0100
        /*02da*/ 	.byte	0x04
	.zero		1


	//   ....[30]....
        /*02dc*/ 	.word	0x00000910
        /*02e0*/ 	.word	0x000000ff
        /*02e4*/ 	.word	0x000000d8
        /*02e8*/ 	.short	0x0100
        /*02ea*/ 	.byte	0x04
	.zero		1


	//   ....[31]....
        /*02ec*/ 	.word	0x00000920
        /*02f0*/ 	.word	0x000000ff
        /*02f4*/ 	.word	0x000000f8
        /*02f8*/ 	.short	0x0100
        /*02fa*/ 	.byte	0x04
	.zero		1


	//   ....[32]....
        /*02fc*/ 	.word	0x00000a10
        /*0300*/ 	.word	0x000000ff
        /*0304*/ 	.word	0x00000100
        /*0308*/ 	.short	0x0100
        /*030a*/ 	.byte	0x06
	.zero		1


	//   ....[33]....
        /*030c*/ 	.word	0x00000a20
        /*0310*/ 	.word	0x000000ff
        /*0314*/ 	.word	0x00000108
        /*0318*/ 	.short	0x0100
        /*031a*/ 	.byte	0x06
	.zero		1


	//   ....[34]....
        /*031c*/ 	.word	0x00000b60
        /*0320*/ 	.word	0x000000ff
        /*0324*/ 	.word	0x00000110
        /*0328*/ 	.short	0x0100
        /*032a*/ 	.byte	0x06
	.zero		1


	//   ....[35]....
        /*032c*/ 	.word	0x00000b70
        /*0330*/ 	.word	0x000000ff
        /*0334*/ 	.word	0x00000118
        /*0338*/ 	.short	0x0100
        /*033a*/ 	.byte	0x06
	.zero		1


	//   ....[36]....
        /*033c*/ 	.word	0x00000cc0
        /*0340*/ 	.word	0x000000ff
        /*0344*/ 	.word	0x00000120
        /*0348*/ 	.short	0x0100
        /*034a*/ 	.byte	0x04
	.zero		1


	//   ....[37]....
        /*034c*/ 	.word	0x00000cd0
        /*0350*/ 	.word	0x000000ff
        /*0354*/ 	.word	0x00000130
        /*0358*/ 	.short	0x0100
        /*035a*/ 	.byte	0x04
	.zero		1


	//   ....[38]....
        /*035c*/ 	.word	0x00000ce0
        /*0360*/ 	.word	0x000000ff
        /*0364*/ 	.word	0x00000128
        /*0368*/ 	.short	0x0100
        /*036a*/ 	.byte	0x04
	.zero		1


	//   ....[39]....
        /*036c*/ 	.word	0x00000cf0
        /*0370*/ 	.word	0x000000ff
        /*0374*/ 	.word	0x00000138
        /*0378*/ 	.short	0x0100
        /*037a*/ 	.byte	0x04
	.zero		1


	//   ....[40]....
        /*037c*/ 	.word	0x000018a0
        /*0380*/ 	.word	0x000000ff
        /*0384*/ 	.word	0x00000060
        /*0388*/ 	.short	0x010a
        /*038a*/ 	.byte	0x07
	.zero		1


	//   ....[41]....
        /*038c*/ 	.word	0x00001bf0
        /*0390*/ 	.word	0x000000ff
        /*0394*/ 	.word	0x00000060
        /*0398*/ 	.short	0x010a
        /*039a*/ 	.byte	0x29
	.zero		1


	//   ....[42]....
        /*039c*/ 	.word	0x00001d60
        /*03a0*/ 	.word	0x000000ff
        /*03a4*/ 	.word	0x00000060
        /*03a8*/ 	.short	0x010a
        /*03aa*/ 	.byte	0x08
	.zero		1


	//   ....[43]....
        /*03ac*/ 	.word	0x00001ff0
        /*03b0*/ 	.word	0x000000ff
        /*03b4*/ 	.word	0x00000108
        /*03b8*/ 	.short	0x0101
        /*03ba*/ 	.byte	0x26
	.zero		1


	//   ....[44]....
        /*03bc*/ 	.word	0x00002020
        /*03c0*/ 	.word	0x000000ff
        /*03c4*/ 	.word	0x00000060
        /*03c8*/ 	.short	0x010a
        /*03ca*/ 	.byte	0x04
	.zero		1


	//   ....[45]....
        /*03cc*/ 	.word	0x00002180
        /*03d0*/ 	.word	0x000000ff
        /*03d4*/ 	.word	0x00000060
        /*03d8*/ 	.short	0x010a
        /*03da*/ 	.byte	0x1d
	.zero		1


	//   ....[46]....
        /*03dc*/ 	.word	0x000022f0
        /*03e0*/ 	.word	0x000000ff
        /*03e4*/ 	.word	0x00000060
        /*03e8*/ 	.short	0x010a
        /*03ea*/ 	.byte	0x09
	.zero		1


	//   ....[47]....
        /*03ec*/ 	.word	0x00002580
        /*03f0*/ 	.word	0x000000ff
        /*03f4*/ 	.word	0x00000110
        /*03f8*/ 	.short	0x010a
        /*03fa*/ 	.byte	0x26
	.zero		1


	//   ....[48]....
        /*03fc*/ 	.word	0x00002640
        /*0400*/ 	.word	0x000000ff
        /*0404*/ 	.word	0x00000000
        /*0408*/ 	.short	0x0101
        /*040a*/ 	.byte	0x04
	.zero		1


	//   ....[49]....
        /*040c*/ 	.word	0x00002c30
        /*0410*/ 	.word	0x000000ff
        /*0414*/ 	.word	0x00000000
        /*0418*/ 	.short	0x010a
        /*041a*/ 	.byte	0x04
	.zero		1


	//   ....[50]....
        /*041c*/ 	.word	0x00002cd0
        /*0420*/ 	.word	0x000000ff
        /*0424*/ 	.word	0x00000000
        /*0428*/ 	.short	0x010a
        /*042a*/ 	.byte	0x05
	.zero		1


	//   ....[51]....
        /*042c*/ 	.word	0x00002d70
        /*0430*/ 	.word	0x000000ff
        /*0434*/ 	.word	0x00000000
        /*0438*/ 	.short	0x010a
        /*043a*/ 	.byte	0x05
	.zero		1


	//   ....[52]....
        /*043c*/ 	.word	0x00002e10
        /*0440*/ 	.word	0x000000ff
        /*0444*/ 	.word	0x00000000
        /*0448*/ 	.short	0x010a
        /*044a*/ 	.byte	0x05
	.zero		1


	//   ....[53]....
        /*044c*/ 	.word	0x00002eb0
        /*0450*/ 	.word	0x000000ff
        /*0454*/ 	.word	0x00000000
        /*0458*/ 	.short	0x010a
        /*045a*/ 	.byte	0x05
	.zero		1


	//   ....[54]....
        /*045c*/ 	.word	0x00002f50
        /*0460*/ 	.word	0x000000ff
        /*0464*/ 	.word	0x00000000
        /*0468*/ 	.short	0x010a
        /*046a*/ 	.byte	0x05
	.zero		1


	//   ....[55]....
        /*046c*/ 	.word	0x00002ff0
        /*0470*/ 	.word	0x000000ff
        /*0474*/ 	.word	0x00000000
        /*0478*/ 	.short	0x010a
        /*047a*/ 	.byte	0x05
	.zero		1


	//   ....[56]....
        /*047c*/ 	.word	0x00003090
        /*0480*/ 	.word	0x000000ff
        /*0484*/ 	.word	0x00000000
        /*0488*/ 	.short	0x010a
        /*048a*/ 	.byte	0x05
	.zero		1


	//   ....[57]....
        /*048c*/ 	.word	0x00003130
        /*0490*/ 	.word	0x000000ff
        /*0494*/ 	.word	0x00000000
        /*0498*/ 	.short	0x010a
        /*049a*/ 	.byte	0x05
	.zero		1


	//   ....[58]....
        /*049c*/ 	.word	0x000031d0
        /*04a0*/ 	.word	0x000000ff
        /*04a4*/ 	.word	0x00000000
        /*04a8*/ 	.short	0x010a
        /*04aa*/ 	.byte	0x05
	.zero		1


	//   ....[59]....
        /*04ac*/ 	.word	0x00003270
        /*04b0*/ 	.word	0x000000ff
        /*04b4*/ 	.word	0x00000000
        /*04b8*/ 	.short	0x010a
        /*04ba*/ 	.byte	0x05
	.zero		1


	//   ....[60]....
        /*04bc*/ 	.word	0x00003320
        /*04c0*/ 	.word	0x00000000
        /*04c4*/ 	.word	0x00000000
        /*04c8*/ 	.short	0x010a
        /*04ca*/ 	.byte	0xff
	.zero		1


	//   ....[61]....
        /*04cc*/ 	.word	0x00003470
        /*04d0*/ 	.word	0x000000ff
        /*04d4*/ 	.word	0x00000118
        /*04d8*/ 	.short	0x010a
        /*04da*/ 	.byte	0x04
	.zero		1


	//   ....[62]....
        /*04dc*/ 	.word	0x00003510
        /*04e0*/ 	.word	0x000000ff
        /*04e4*/ 	.word	0x00000110
        /*04e8*/ 	.short	0x010a
        /*04ea*/ 	.byte	0x04
	.zero		1


	//   ....[63]....
        /*04ec*/ 	.word	0x000035b0
        /*04f0*/ 	.word	0x000000ff
        /*04f4*/ 	.word	0x00000000
        /*04f8*/ 	.short	0x0101
        /*04fa*/ 	.byte	0x05
	.zero		1


	//   ....[64]....
        /*04fc*/ 	.word	0x000035f0
        /*0500*/ 	.word	0x000000ff
        /*0504*/ 	.word	0x00000118
        /*0508*/ 	.short	0x0106
        /*050a*/ 	.byte	0x04
	.zero		1


	//   ....[65]....
        /*050c*/ 	.word	0x00003630
        /*0510*/ 	.word	0x00000000
        /*0514*/ 	.word	0x00000118
        /*0518*/ 	.short	0x010a
        /*051a*/ 	.byte	0xff
	.zero		1


	//   ....[66]....
        /*051c*/ 	.word	0x00003b50
        /*0520*/ 	.word	0x000000ff
        /*0524*/ 	.word	0x00000110
        /*0528*/ 	.short	0x010a
        /*052a*/ 	.byte	0x13
	.zero		1


	//   ....[67]....
        /*052c*/ 	.word	0x00003c00
        /*0530*/ 	.word	0x000000ff
        /*0534*/ 	.word	0x00000000
        /*0538*/ 	.short	0x0101
        /*053a*/ 	.byte	0x1e
	.zero		1


	//   ....[68]....
        /*053c*/ 	.word	0x00003c10
        /*0540*/ 	.word	0x000000ff
        /*0544*/ 	.word	0x00000130
        /*0548*/ 	.short	0x010a
        /*054a*/ 	.byte	0x17
	.zero		1


	//   ....[69]....
        /*054c*/ 	.word	0x00003ca0
        /*0550*/ 	.word	0x000000ff
        /*0554*/ 	.word	0x00000000
        /*0558*/ 	.short	0x010a
        /*055a*/ 	.byte	0x04
	.zero		1


	//   ....[70]....
        /*055c*/ 	.word	0x00003d40
        /*0560*/ 	.word	0x000000ff
        /*0564*/ 	.word	0x00000000
        /*0568*/ 	.short	0x010a
        /*056a*/ 	.byte	0x0f
	.zero		1


	//   ....[71]....
        /*056c*/ 	.word	0x00003e80
        /*0570*/ 	.word	0x000000ff
        /*0574*/ 	.word	0x00000000
        /*0578*/ 	.short	0x010a
        /*057a*/ 	.byte	0x04
	.zero		1


	//   ....[72]....
        /*057c*/ 	.word	0x000040a0
        /*0580*/ 	.word	0x000000ff
        /*0584*/ 	.word	0x00000000
        /*0588*/ 	.short	0x010a
        /*058a*/ 	.byte	0x04
	.zero		1


	//   ....[73]....
        /*058c*/ 	.word	0x00004130
        /*0590*/ 	.word	0x000000ff
        /*0594*/ 	.word	0x00000000
        /*0598*/ 	.short	0x010a
        /*059a*/ 	.byte	0x04
	.zero		1


	//   ....[74]....
        /*059c*/ 	.word	0x00004830
        /*05a0*/ 	.word	0x000000ff
        /*05a4*/ 	.word	0x00000110
        /*05a8*/ 	.short	0x010a
        /*05aa*/ 	.byte	0x1f
	.zero		1


	//   ....[75]....
        /*05ac*/ 	.word	0x000048d0
        /*05b0*/ 	.word	0x000000ff
        /*05b4*/ 	.word	0x00000000
        /*05b8*/ 	.short	0x0101
        /*05ba*/ 	.byte	0x38
	.zero		1


	//   ....[76]....
        /*05bc*/ 	.word	0x00004df0
        /*05c0*/ 	.word	0x000000ff
        /*05c4*/ 	.word	0x00000108
        /*05c8*/ 	.short	0x010a
        /*05ca*/ 	.byte	0x1f
	.zero		1


	//   ....[77]....
        /*05cc*/ 	.word	0x000052a0
        /*05d0*/ 	.word	0x000000ff
        /*05d4*/ 	.word	0x000000e0
        /*05d8*/ 	.short	0x010a
        /*05da*/ 	.byte	0x1f
	.zero		1


	//   ....[78]....
        /*05dc*/ 	.word	0x000053f0
        /*05e0*/ 	.word	0x000000ff
        /*05e4*/ 	.word	0x000000c0
        /*05e8*/ 	.short	0x010b
        /*05ea*/ 	.byte	0x1f
	.zero		1


	//   ....[79]....
        /*05ec*/ 	.word	0x00005400
        /*05f0*/ 	.word	0x000000ff
        /*05f4*/ 	.word	0x00000000
        /*05f8*/ 	.short	0x0101
        /*05fa*/ 	.byte	0x3d
	.zero		1


	//   ....[80]....
        /*05fc*/ 	.word	0x00005410
        /*0600*/ 	.word	0x000000ff
        /*0604*/ 	.word	0x000000e8
        /*0608*/ 	.short	0x010a
        /*060a*/ 	.byte	0x1f
	.zero		1


	//   ....[81]....
        /*060c*/ 	.word	0x00005570
        /*0610*/ 	.word	0x000000ff
        /*0614*/ 	.word	0x000000c8
        /*0618*/ 	.short	0x010b
        /*061a*/ 	.byte	0x1f
	.zero		1


	//   ....[82]....
        /*061c*/ 	.word	0x00005580
        /*0620*/ 	.word	0x000000ff
        /*0624*/ 	.word	0x00000000
        /*0628*/ 	.short	0x0101
        /*062a*/ 	.byte	0x3c
	.zero		1


	//   ....[83]....
        /*062c*/ 	.word	0x00005590
        /*0630*/ 	.word	0x000000ff
        /*0634*/ 	.word	0x000000f0
        /*0638*/ 	.short	0x010a
        /*063a*/ 	.byte	0x1f
	.zero		1


	//   ....[84]....
        /*063c*/ 	.word	0x00005710
        /*0640*/ 	.word	0x000000ff
        /*0644*/ 	.word	0x000000d0
        /*0648*/ 	.short	0x010b
        /*064a*/ 	.byte	0x1f
	.zero		1


	//   ....[85]....
        /*064c*/ 	.word	0x00005720
        /*0650*/ 	.word	0x000000ff
        /*0654*/ 	.word	0x00000000
        /*0658*/ 	.short	0x0101
        /*065a*/ 	.byte	0x3b
	.zero		1


	//   ....[86]....
        /*065c*/ 	.word	0x00005730
        /*0660*/ 	.word	0x000000ff
        /*0664*/ 	.word	0x000000f8
        /*0668*/ 	.short	0x010a
        /*066a*/ 	.byte	0x1f
	.zero		1


	//   ....[87]....
        /*066c*/ 	.word	0x000058e0
        /*0670*/ 	.word	0x000000ff
        /*0674*/ 	.word	0x000000d8
        /*0678*/ 	.short	0x010b
        /*067a*/ 	.byte	0x1f
	.zero		1


	//   ....[88]....
        /*067c*/ 	.word	0x000058f0
        /*0680*/ 	.word	0x000000ff
        /*0684*/ 	.word	0x00000000
        /*0688*/ 	.short	0x0101
        /*068a*/ 	.byte	0x3a
	.zero		1


	//   ....[89]....
        /*068c*/ 	.word	0x00005920
        /*0690*/ 	.word	0x000000ff
        /*0694*/ 	.word	0x000000e0
        /*0698*/ 	.short	0x010a
        /*069a*/ 	.byte	0x1f
	.zero		1


	//   ....[90]....
        /*069c*/ 	.word	0x00005940
        /*06a0*/ 	.word	0x000000ff
        /*06a4*/ 	.word	0x000000e8
        /*06a8*/ 	.short	0x010a
        /*06aa*/ 	.byte	0x1f
	.zero		1


	//   ....[91]....
        /*06ac*/ 	.word	0x00005960
        /*06b0*/ 	.word	0x000000ff
        /*06b4*/ 	.word	0x000000f0
        /*06b8*/ 	.short	0x010a
        /*06ba*/ 	.byte	0x1f
	.zero		1


	//   ....[92]....
        /*06bc*/ 	.word	0x000059a0
        /*06c0*/ 	.word	0x00000000
        /*06c4*/ 	.word	0x000000f8
        /*06c8*/ 	.short	0x010a
        /*06ca*/ 	.byte	0xff
	.zero		1


	//   ....[93]....
        /*06cc*/ 	.word	0x00005d00
        /*06d0*/ 	.word	0x000000ff
        /*06d4*/ 	.word	0x00000110
        /*06d8*/ 	.short	0x010a
        /*06da*/ 	.byte	0x30
	.zero		1


	//   ....[94]....
        /*06dc*/ 	.word	0x00005dd0
        /*06e0*/ 	.word	0x000000ff
        /*06e4*/ 	.word	0x00000000
        /*06e8*/ 	.short	0x0101
        /*06ea*/ 	.byte	0x04
	.zero		1


	//   ....[95]....
        /*06ec*/ 	.word	0x00006df0
        /*06f0*/ 	.word	0x000000ff
        /*06f4*/ 	.word	0x000000c0
        /*06f8*/ 	.short	0x010a
        /*06fa*/ 	.byte	0x30
	.zero		1


	//   ....[96]....
        /*06fc*/ 	.word	0x00006e30
        /*0700*/ 	.word	0x00000063
        /*0704*/ 	.word	0x00000120
        /*0708*/ 	.short	0x010a
        /*070a*/ 	.byte	0xff
	.zero		1


	//   ....[97]....
        /*070c*/ 	.word	0x00006f20
        /*0710*/ 	.word	0x000000ff
        /*0714*/ 	.word	0x000000c0
        /*0718*/ 	.short	0x010a
        /*071a*/ 	.byte	0x30
	.zero		1


	//   ....[98]....
        /*071c*/ 	.word	0x00007010
        /*0720*/ 	.word	0x00000063
        /*0724*/ 	.word	0x00000120
        /*0728*/ 	.short	0x010a
        /*072a*/ 	.byte	0xff
	.zero		1


	//   ....[99]....
        /*072c*/ 	.word	0x00007ae0
        /*0730*/ 	.word	0x00000000
        /*0734*/ 	.word	0x00000000
        /*0738*/ 	.short	0x0101
        /*073a*/ 	.byte	0xff
	.zero		1


	//   ....[100]....
        /*073c*/ 	.word	0x00007af0
        /*0740*/ 	.word	0x00000003
        /*0744*/ 	.word	0x000000c0
        /*0748*/ 	.short	0x010a
        /*074a*/ 	.byte	0xff
	.zero		1


	//   ....[101]....
        /*074c*/ 	.word	0x00007bd0
        /*0750*/ 	.word	0x00000003
        /*0754*/ 	.word	0x000000c0
        /*0758*/ 	.short	0x010a
        /*075a*/ 	.byte	0xff
	.zero		1


	//   ....[102]....
        /*075c*/ 	.word	0x00008720
        /*0760*/ 	.word	0x0000003d
        /*0764*/ 	.word	0x00000000
        /*0768*/ 	.short	0x0101
        /*076a*/ 	.byte	0xff
	.zero		1


	//   ....[103]....
        /*076c*/ 	.word	0x00008740
        /*0770*/ 	.word	0x0000003e
        /*0774*/ 	.word	0x000000c0
        /*0778*/ 	.short	0x010a
        /*077a*/ 	.byte	0xff
	.zero		1


	//   ....[104]....
        /*077c*/ 	.word	0x00008810
        /*0780*/ 	.word	0x0000003e
        /*0784*/ 	.word	0x000000c0
        /*0788*/ 	.short	0x010a
        /*078a*/ 	.byte	0xff
	.zero		1


	//   ....[105]....
        /*078c*/ 	.word	0x00009350
        /*0790*/ 	.word	0x0000003d
        /*0794*/ 	.word	0x00000000
        /*0798*/ 	.short	0x0101
        /*079a*/ 	.byte	0xff
	.zero		1


	//   ....[106]....
        /*079c*/ 	.word	0x00009370
        /*07a0*/ 	.word	0x0000003e
        /*07a4*/ 	.word	0x000000c0
        /*07a8*/ 	.short	0x010a
        /*07aa*/ 	.byte	0xff
	.zero		1


	//   ....[107]....
        /*07ac*/ 	.word	0x00009440
        /*07b0*/ 	.word	0x0000003e
        /*07b4*/ 	.word	0x000000c0
        /*07b8*/ 	.short	0x010a
        /*07ba*/ 	.byte	0xff
	.zero		1


	//   ....[108]....
        /*07bc*/ 	.word	0x00009860
        /*07c0*/ 	.word	0x000000ff
        /*07c4*/ 	.word	0x00000000
        /*07c8*/ 	.short	0x0101
        /*07ca*/ 	.byte	0x04
	.zero		1


	//   ....[109]....
        /*07cc*/ 	.word	0x00009ff0
        /*07d0*/ 	.word	0x00000003
        /*07d4*/ 	.word	0x00000000
        /*07d8*/ 	.short	0x0101
        /*07da*/ 	.byte	0xff
	.zero		1


	//   ....[110]....
        /*07dc*/ 	.word	0x0000a270
        /*07e0*/ 	.word	0x000000ff
        /*07e4*/ 	.word	0x00000000
        /*07e8*/ 	.short	0x0101
        /*07ea*/ 	.byte	0x04
	.zero		1


	//   ....[111]....
        /*07ec*/ 	.word	0x0000a2a0
        /*07f0*/ 	.word	0x00000000
        /*07f4*/ 	.word	0x00000060
        /*07f8*/ 	.short	0x010a
        /*07fa*/ 	.byte	0xff
	.zero		1


	//   ....[112]....
        /*07fc*/ 	.word	0x0000a300
        /*0800*/ 	.word	0x00000000
        /*0804*/ 	.word	0x00000060
        /*0808*/ 	.short	0x010a
        /*080a*/ 	.byte	0xff
	.zero		1


	//   ....[113]....
        /*080c*/ 	.word	0x0000a360
        /*0810*/ 	.word	0x00000000
        /*0814*/ 	.word	0x00000110
        /*0818*/ 	.short	0x010a
        /*081a*/ 	.byte	0xff
	.zero		1


	//   ....[114]....
        /*081c*/ 	.word	0x0000a3c0
        /*0820*/ 	.word	0x00000000
        /*0824*/ 	.word	0x00000000
        /*0828*/ 	.short	0x010a
        /*082a*/ 	.byte	0xff
	.zero		1


	//   ....[115]....
        /*082c*/ 	.word	0x0000a420
        /*0830*/ 	.word	0x00000000
        /*0834*/ 	.word	0x00000000
        /*0838*/ 	.short	0x010a
        /*083a*/ 	.byte	0xff
	.zero		1


	//   ....[116]....
        /*083c*/ 	.word	0x0000a480
        /*0840*/ 	.word	0x00000000
        /*0844*/ 	.word	0x00000000
        /*0848*/ 	.short	0x010a
        /*084a*/ 	.byte	0xff
	.zero		1


	//   ....[117]....
        /*084c*/ 	.word	0x0000a4e0
        /*0850*/ 	.word	0x00000000
        /*0854*/ 	.word	0x00000000
        /*0858*/ 	.short	0x010a
        /*085a*/ 	.byte	0xff
	.zero		1


	//   ....[118]....
        /*085c*/ 	.word	0x0000a540
        /*0860*/ 	.word	0x00000000
        /*0864*/ 	.word	0x00000000
        /*0868*/ 	.short	0x010a
        /*086a*/ 	.byte	0xff
	.zero		1


	//   ....[119]....
        /*086c*/ 	.word	0x0000a5a0
        /*0870*/ 	.word	0x00000000
        /*0874*/ 	.word	0x00000000
        /*0878*/ 	.short	0x010a
        /*087a*/ 	.byte	0xff
	.zero		1


	//   ....[120]....
        /*087c*/ 	.word	0x0000a600
        /*0880*/ 	.word	0x00000000
        /*0884*/ 	.word	0x00000000
        /*0888*/ 	.short	0x010a
        /*088a*/ 	.byte	0xff
	.zero		1


	//   ....[121]....
        /*088c*/ 	.word	0x0000a660
        /*0890*/ 	.word	0x00000000
        /*0894*/ 	.word	0x00000000
        /*0898*/ 	.short	0x010a
        /*089a*/ 	.byte	0xff
	.zero		1


	//   ....[122]....
        /*089c*/ 	.word	0x0000a6c0
        /*08a0*/ 	.word	0x00000000
        /*08a4*/ 	.word	0x00000000
        /*08a8*/ 	.short	0x010a
        /*08aa*/ 	.byte	0xff
	.zero		1


	//   ....[123]....
        /*08ac*/ 	.word	0x0000a720
        /*08b0*/ 	.word	0x00000000
        /*08b4*/ 	.word	0x00000000
        /*08b8*/ 	.short	0x010a
        /*08ba*/ 	.byte	0xff
	.zero		1


	//   ....[124]....
        /*08bc*/ 	.word	0x0000a780
        /*08c0*/ 	.word	0x00000000
        /*08c4*/ 	.word	0x00000000
        /*08c8*/ 	.short	0x010a
        /*08ca*/ 	.byte	0xff
	.zero		1


	//   ....[125]....
        /*08cc*/ 	.word	0x0000a7e0
        /*08d0*/ 	.word	0x00000004
        /*08d4*/ 	.word	0x00000118
        /*08d8*/ 	.short	0x010a
        /*08da*/ 	.byte	0xff
	.zero		1


	//   ....[126]....
        /*08dc*/ 	.word	0x0000a840
        /*08e0*/ 	.word	0x00000004
        /*08e4*/ 	.word	0x00000110
        /*08e8*/ 	.short	0x010a
        /*08ea*/ 	.byte	0xff
	.zero		1


	//   ....[127]....
        /*08ec*/ 	.word	0x0000a8a0
        /*08f0*/ 	.word	0x00000000
        /*08f4*/ 	.word	0x00000110
        /*08f8*/ 	.short	0x010a
        /*08fa*/ 	.byte	0xff
	.zero		1


	//   ....[128]....
        /*08fc*/ 	.word	0x0000a900
        /*0900*/ 	.word	0x00000005
        /*0904*/ 	.word	0x00000130
        /*0908*/ 	.short	0x010a
        /*090a*/ 	.byte	0xff
	.zero		1


	//   ....[129]....
        /*090c*/ 	.word	0x0000a960
        /*0910*/ 	.word	0x00000000
        /*0914*/ 	.word	0x00000000
        /*0918*/ 	.short	0x010a
        /*091a*/ 	.byte	0xff
	.zero		1


	//   ....[130]....
        /*091c*/ 	.word	0x0000a9c0
        /*0920*/ 	.word	0x00000000
        /*0924*/ 	.word	0x00000000
        /*0928*/ 	.short	0x010a
        /*092a*/ 	.byte	0xff
	.zero		1


	//   ....[131]....
        /*092c*/ 	.word	0x0000aa20
        /*0930*/ 	.word	0x00000000
        /*0934*/ 	.word	0x00000000
        /*0938*/ 	.short	0x010a
        /*093a*/ 	.byte	0xff
	.zero		1


	//   ....[132]....
        /*093c*/ 	.word	0x0000aa80
        /*0940*/ 	.word	0x00000000
        /*0944*/ 	.word	0x00000110
        /*0948*/ 	.short	0x010a
        /*094a*/ 	.byte	0xff
	.zero		1


	//   ....[133]....
        /*094c*/ 	.word	0x0000aae0
        /*0950*/ 	.word	0x00000003
        /*0954*/ 	.word	0x00000108
        /*0958*/ 	.short	0x010a
        /*095a*/ 	.byte	0xff
	.zero		1


	//   ....[134]....
        /*095c*/ 	.word	0x0000ab40
        /*0960*/ 	.word	0x00000000
        /*0964*/ 	.word	0x000000e0
        /*0968*/ 	.short	0x010a
        /*096a*/ 	.byte	0xff
	.zero		1


	//   ....[135]....
        /*096c*/ 	.word	0x0000aba0
        /*0970*/ 	.word	0x00000000
        /*0974*/ 	.word	0x000000e8
        /*0978*/ 	.short	0x010a
        /*097a*/ 	.byte	0xff
	.zero		1


	//   ....[136]....
        /*097c*/ 	.word	0x0000ac00
        /*0980*/ 	.word	0x00000000
        /*0984*/ 	.word	0x000000f0
        /*0988*/ 	.short	0x010a
        /*098a*/ 	.byte	0xff
	.zero		1


	//   ....[137]....
        /*098c*/ 	.word	0x0000ac60
        /*0990*/ 	.word	0x00000000
        /*0994*/ 	.word	0x000000f8
        /*0998*/ 	.short	0x010a
        /*099a*/ 	.byte	0xff
	.zero		1


	//   ....[138]....
        /*099c*/ 	.word	0x0000acc0
        /*09a0*/ 	.word	0x00000000
        /*09a4*/ 	.word	0x000000e0
        /*09a8*/ 	.short	0x010a
        /*09aa*/ 	.byte	0xff
	.zero		1


	//   ....[139]....
        /*09ac*/ 	.word	0x0000ad20
        /*09b0*/ 	.word	0x00000000
        /*09b4*/ 	.word	0x000000e8
        /*09b8*/ 	.short	0x010a
        /*09ba*/ 	.byte	0xff
	.zero		1


	//   ....[140]....
        /*09bc*/ 	.word	0x0000ad80
        /*09c0*/ 	.word	0x00000000
        /*09c4*/ 	.word	0x000000f0
        /*09c8*/ 	.short	0x010a
        /*09ca*/ 	.byte	0xff
	.zero		1


	//   ....[141]....
        /*09cc*/ 	.word	0x0000ade0
        /*09d0*/ 	.word	0x00000000
        /*09d4*/ 	.word	0x00000110
        /*09d8*/ 	.short	0x010a
        /*09da*/ 	.byte	0xff
	.zero		1


	//   ....[142]....
        /*09dc*/ 	.word	0x0000ae40
        /*09e0*/ 	.word	0x00000002
        /*09e4*/ 	.word	0x000000c0
        /*09e8*/ 	.short	0x010a
        /*09ea*/ 	.byte	0xff
	.zero		1


	//   ....[143]....
        /*09ec*/ 	.word	0x0000ae90
        /*09f0*/ 	.word	0x00000063
        /*09f4*/ 	.word	0x00000120
        /*09f8*/ 	.short	0x010a
        /*09fa*/ 	.byte	0xff
	.zero		1


	//   ....[144]....
        /*09fc*/ 	.word	0x0000aee0
        /*0a00*/ 	.word	0x00000003
        /*0a04*/ 	.word	0x000000c0
        /*0a08*/ 	.short	0x010a
        /*0a0a*/ 	.byte	0xff
	.zero		1


	//   ....[145]....
        /*0a0c*/ 	.word	0x0000af30
        /*0a10*/ 	.word	0x0000003e
        /*0a14*/ 	.word	0x000000c0
        /*0a18*/ 	.short	0x010a
        /*0a1a*/ 	.byte	0xff
	.zero		1


	//   ....[146]....
        /*0a1c*/ 	.word	0x0000af80
        /*0a20*/ 	.word	0x0000003e
        /*0a24*/ 	.word	0x000000c0
        /*0a28*/ 	.short	0x010a
        /*0a2a*/ 	.byte	0xff
	.zero		1


	//----- nvinfo : EIATTR_NUM_MBARRIERS
	.align		4
.L_47:
        /*0a2c*/ 	.byte	0x03, 0x38
        /*0a2e*/ 	.short	0x0028


	//----- nvinfo : EIATTR_EXIT_INSTR_OFFSETS
	.align		4
        /*0a30*/ 	.byte	0x04, 0x1c
        /*0a32*/ 	.short	(.L_49 - .L_48)


	//   ....[0]....
.L_48:
        /*0a34*/ 	.word	0x00003350


	//   ....[1]....
        /*0a38*/ 	.word	0x00003600


	//   ....[2]....
        /*0a3c*/ 	.word	0x00003660


	//   ....[3]....
        /*0a40*/ 	.word	0x000043a0


	//   ....[4]....
        /*0a44*/ 	.word	0x000059d0


	//   ....[5]....
        /*0a48*/ 	.word	0x00005a10


	//   ....[6]....
        /*0a4c*/ 	.word	0x0000a150


	//   ....[7]....
        /*0a50*/ 	.word	0x0000a1d0


	//   ....[8]....
        /*0a54*/ 	.word	0x0000a200


	//   ....[9]....
        /*0a58*/ 	.word	0x0000a280


	//----- nvinfo : EIATTR_MAX_THREADS
	.align		4
.L_49:
        /*0a5c*/ 	.byte	0x04, 0x05
        /*0a5e*/ 	.short	(.L_51 - .L_50)
.L_50:
        /*0a60*/ 	.word	0x00000100
        /*0a64*/ 	.word	0x00000001
        /*0a68*/ 	.word	0x00000001


	//----- nvinfo : EIATTR_CRS_STACK_SIZE
	.align		4
.L_51:
        /*0a6c*/ 	.byte	0x04, 0x1e
        /*0a6e*/ 	.short	(.L_53 - .L_52)
.L_52:
        /*0a70*/ 	.word	0x00000000


	//----- nvinfo : EIATTR_CBANK_PARAM_SIZE
	.align		4
.L_53:
        /*0a74*/ 	.byte	0x03, 0x19
        /*0a76*/ 	.short	0x0800


	//----- nvinfo : EIATTR_PARAM_CBANK
	.align		4
        /*0a78*/ 	.byte	0x04, 0x0a
        /*0a7a*/ 	.short	(.L_55 - .L_54)
	.align		4
.L_54:
        /*0a7c*/ 	.word	index@(.nv.constant0._ZN7cutlass13device_kernelINS_4conv6kernel13ConvUniversalINS1_16ConvProblemShapeILNS1_8OperatorE2ELi2EEENS1_10collective14CollectiveConvINS1_47MainloopSm100TmaUmmaWarpSpecializedImplicitGemmILS5_2ELi12ELi2ELi1ELi2EN4cute5tupleIJNSA_1CILi1EEESD_SD_EEEEENSB_IJNSC_ILi128EEENSB_IJSG_EEENSB_IJNSC_ILi32EEEEEEEEENS_10bfloat16_tESL_NSA_8TiledMMAINSA_8MMA_AtomIJNSA_20SM100_MMA_F16BF16_SSISL_SL_fLi128ELi128ELNSA_4UMMA5MajorE1ELSQ_1ELNSP_7ScaleInE0ELSR_0EEEEEENSA_6LayoutISE_NSB_IJNSC_ILi0EEESV_SV_EEEEENSB_IJNSA_10UnderscoreESY_SY_EEEEENS7_6detail27Sm100ImplicitGemmTileTraitsINSA_13SM90_TMA_LOADENSA_14ComposedLayoutINSA_7SwizzleILi3ELi4ELi3EEENSA_18smem_ptr_flag_bitsILi16EEENSU_INSB_IJNSC_ILi64EEENSC_ILi8EEEEEENSB_IJSD_S19_EEEEEEEvEENS12_INSA_20SM90_TMA_LOAD_IM2COLES1E_vEEEENS_8epilogue10collective18CollectiveEpilogueINS1J_23Sm100TmaWarpSpecializedILi4ELi2ELi32ELb1ELb0EEEJSK_NSB_IJNSU_ISG_SD_EENSU_ISI_SD_EEEEESL_NSB_IJlNSB_IJSD_llEEESV_EEESL_S1S_NS1J_6fusion15FusionCallbacksIS1N_NS1T_17LinearCombinationISL_fSL_fLNS_15FloatRoundStyleE2EEESK_S1Q_JEEENSA_5SM1004TMEM4LOAD26SM100_TMEM_LOAD_32dp32b32xES13_NS14_INS15_ILi2ELi4ELi3EEES18_NSU_INSB_IJS1A_SI_EEENSB_IJSI_SD_EEEEEEENSA_39AutoVectorizingCopyWithAssumedAlignmentILi128EEENSA_14SM90_TMA_STOREES27_S29_S29_EEEvvEEEEvNT_6ParamsE)
        /*0a80*/ 	.short	0x0380
        /*0a82*/ 	.short	0x0800


	//----- nvinfo : EIATTR_SW_WAR
	.align		4
.L_55:
        /*0a84*/ 	.byte	0x04, 0x36
        /*0a86*/ 	.short	(.L_57 - .L_56)
.L_56:
        /*0a88*/ 	.word	0x00000008
.L_57:


//--------------------- .nv.callgraph             --------------------------
	.section	.nv.callgraph,"",@"SHT_CUDA_CALLGRAPH"
	.align	4
	.sectionentsize	8
	.align		4
        /*0000*/ 	.word	0x00000000
	.align		4
        /*0004*/ 	.word	0xffffffff
	.align		4
        /*0008*/ 	.word	index@(_ZN7cutlass13device_kernelINS_4conv6kernel13ConvUniversalINS1_16ConvProblemShapeILNS1_8OperatorE2ELi2EEENS1_10collective14CollectiveConvINS1_47MainloopSm100TmaUmmaWarpSpecializedImplicitGemmILS5_2ELi12ELi2ELi1ELi2EN4cute5tupleIJNSA_1CILi1EEESD_SD_EEEEENSB_IJNSC_ILi128EEENSB_IJSG_EEENSB_IJNSC_ILi32EEEEEEEEENS_10bfloat16_tESL_NSA_8TiledMMAINSA_8MMA_AtomIJNSA_20SM100_MMA_F16BF16_SSISL_SL_fLi128ELi128ELNSA_4UMMA5MajorE1ELSQ_1ELNSP_7ScaleInE0ELSR_0EEEEEENSA_6LayoutISE_NSB_IJNSC_ILi0EEESV_SV_EEEEENSB_IJNSA_10UnderscoreESY_SY_EEEEENS7_6detail27Sm100ImplicitGemmTileTraitsINSA_13SM90_TMA_LOADENSA_14ComposedLayoutINSA_7SwizzleILi3ELi4ELi3EEENSA_18smem_ptr_flag_bitsILi16EEENSU_INSB_IJNSC_ILi64EEENSC_ILi8EEEEEENSB_IJSD_S19_EEEEEEEvEENS12_INSA_20SM90_TMA_LOAD_IM2COLES1E_vEEEENS_8epilogue10collective18CollectiveEpilogueINS1J_23Sm100TmaWarpSpecializedILi4ELi2ELi32ELb1ELb0EEEJSK_NSB_IJNSU_ISG_SD_EENSU_ISI_SD_EEEEESL_NSB_IJlNSB_IJSD_llEEESV_EEESL_S1S_NS1J_6fusion15FusionCallbacksIS1N_NS1T_17LinearCombinationISL_fSL_fLNS_15FloatRoundStyleE2EEESK_S1Q_JEEENSA_5SM1004TMEM4LOAD26SM100_TMEM_LOAD_32dp32b32xES13_NS14_INS15_ILi2ELi4ELi3EEES18_NSU_INSB_IJS1A_SI_EEENSB_IJSI_SD_EEEEEEENSA_39AutoVectorizingCopyWithAssumedAlignmentILi128EEENSA_14SM90_TMA_STOREES27_S29_S29_EEEvvEEEEvNT_6ParamsE)
	.align		4
        /*000c*/ 	.word	index@(__assertfail)
	.align		4
        /*0010*/ 	.word	0x00000000
	.align		4
        /*0014*/ 	.word	0xfffffffe
	.align		4
        /*0018*/ 	.word	0x00000000
	.align		4
        /*001c*/ 	.word	0xfffffffd
	.align		4
        /*0020*/ 	.word	0x00000000
	.align		4
        /*0024*/ 	.word	0xfffffffc


//--------------------- .nv.constant4             --------------------------
	.section	.nv.constant4,"a",@progbits
	.align	8
	.align		8
.nv.constant4:
        /*0000*/ 	.dword	__assertfail
	.align		8
        /*0008*/ 	.dword	__unnamed_1
	.align		8
        /*0010*/ 	.dword	__unnamed_2
	.align		8
        /*0018*/ 	.dword	_ZN39_INTERNAL_c1428247_4_k_cu_ecf9f354_36294cuda3std3__45__cpo5beginE
	.align		8
        /*0020*/ 	.dword	_ZN39_INTERNAL_c1428247_4_k_cu_ecf9f354_36294cuda3std3__45__cpo3endE
	.align		8
        /*0028*/ 	.dword	_ZN39_INTERNAL_c1428247_4_k_cu_ecf9f354_36294cuda3std3__45__cpo6cbeginE
	.align		8
        /*0030*/ 	.dword	_ZN39_INTERNAL_c1428247_4_k_cu_ecf9f354_36294cuda3std3__45__cpo4cendE
	.align		8
        /*0038*/ 	.dword	_ZN39_INTERNAL_c1428247_4_k_cu_ecf9f354_36294cuda3std3__441_GLOBAL__N__c1428247_4_k_cu_ecf9f354_36296ignoreE
	.align		8
        /*0040*/ 	.dword	_ZN39_INTERNAL_c1428247_4_k_cu_ecf9f354_36294cuda3std3__419piecewise_constructE
	.align		8
        /*0048*/ 	.dword	_ZN39_INTERNAL_c1428247_4_k_cu_ecf9f354_36294cuda3std3__48in_placeE
	.align		8
        /*0050*/ 	.dword	_ZN39_INTERNAL_c1428247_4_k_cu_ecf9f354_36294cuda3std6ranges3__45__cpo4swapE
	.align		8
        /*0058*/ 	.dword	_ZN39_INTERNAL_c1428247_4_k_cu_ecf9f354_36294cuda3std6ranges3__45__cpo9iter_moveE
	.align		8
        /*0060*/ 	.dword	_ZN39_INTERNAL_c1428247_4_k_cu_ecf9f354_36294cute7productE
	.align		8
        /*0068*/ 	.dword	_ZN39_INTERNAL_c1428247_4_k_cu_ecf9f354_36294cute1_E
	.align		8
        /*0070*/ 	.dword	$str$27
	.align		8
        /*0078*/ 	.dword	$str$28
	.align		8
        /*0080*/ 	.dword	$str$29
	.align		8
        /*0088*/ 	.dword	$str$30


//--------------------- .text._ZN7cutlass13device_kernelINS_4conv6kernel13ConvUniversalINS1_16ConvProblemShapeILNS1_8OperatorE2ELi2EEENS1_10collective14CollectiveConvINS1_47MainloopSm100TmaUmmaWarpSpecializedImplicitGemmILS5_2ELi12ELi2ELi1ELi2EN4cute5tupleIJNSA_1CILi1EEESD_SD_EEEEENSB_IJNSC_ILi128EEENSB_IJSG_EEENSB_IJNSC_ILi32EEEEEEEEENS_10bfloat16_tESL_NSA_8TiledMMAINSA_8MMA_AtomIJNSA_20SM100_MMA_F16BF16_SSISL_SL_fLi128ELi128ELNSA_4UMMA5MajorE1ELSQ_1ELNSP_7ScaleInE0ELSR_0EEEEEENSA_6LayoutISE_NSB_IJNSC_ILi0EEESV_SV_EEEEENSB_IJNSA_10UnderscoreESY_SY_EEEEENS7_6detail27Sm100ImplicitGemmTileTraitsINSA_13SM90_TMA_LOADENSA_14ComposedLayoutINSA_7SwizzleILi3ELi4ELi3EEENSA_18smem_ptr_flag_bitsILi16EEENSU_INSB_IJNSC_ILi64EEENSC_ILi8EEEEEENSB_IJSD_S19_EEEEEEEvEENS12_INSA_20SM90_TMA_LOAD_IM2COLES1E_vEEEENS_8epilogue10collective18CollectiveEpilogueINS1J_23Sm100TmaWarpSpecializedILi4ELi2ELi32ELb1ELb0EEEJSK_NSB_IJNSU_ISG_SD_EENSU_ISI_SD_EEEEESL_NSB_IJlNSB_IJSD_llEEESV_EEESL_S1S_NS1J_6fusion15FusionCallbacksIS1N_NS1T_17LinearCombinationISL_fSL_fLNS_15FloatRoundStyleE2EEESK_S1Q_JEEENSA_5SM1004TMEM4LOAD26SM100_TMEM_LOAD_32dp32b32xES13_NS14_INS15_ILi2ELi4ELi3EEES18_NSU_INSB_IJS1A_SI_EEENSB_IJSI_SD_EEEEEEENSA_39AutoVectorizingCopyWithAssumedAlignmentILi128EEENSA_14SM90_TMA_STOREES27_S29_S29_EEEvvEEEEvNT_6ParamsE --------------------------
	.section	.text._ZN7cutlass13device_kernelINS_4conv6kernel13ConvUniversalINS1_16ConvProblemShapeILNS1_8OperatorE2ELi2EEENS1_10collective14CollectiveConvINS1_47MainloopSm100TmaUmmaWarpSpecializedImplicitGemmILS5_2ELi12ELi2ELi1ELi2EN4cute5tupleIJNSA_1CILi1EEESD_SD_EEEEENSB_IJNSC_ILi128EEENSB_IJSG_EEENSB_IJNSC_ILi32EEEEEEEEENS_10bfloat16_tESL_NSA_8TiledMMAINSA_8MMA_AtomIJNSA_20SM100_MMA_F16BF16_SSISL_SL_fLi128ELi128ELNSA_4UMMA5MajorE1ELSQ_1ELNSP_7ScaleInE0ELSR_0EEEEEENSA_6LayoutISE_NSB_IJNSC_ILi0EEESV_SV_EEEEENSB_IJNSA_10UnderscoreESY_SY_EEEEENS7_6detail27Sm100ImplicitGemmTileTraitsINSA_13SM90_TMA_LOADENSA_14ComposedLayoutINSA_7SwizzleILi3ELi4ELi3EEENSA_18smem_ptr_flag_bitsILi16EEENSU_INSB_IJNSC_ILi64EEENSC_ILi8EEEEEENSB_IJSD_S19_EEEEEEEvEENS12_INSA_20SM90_TMA_LOAD_IM2COLES1E_vEEEENS_8epilogue10collective18CollectiveEpilogueINS1J_23Sm100TmaWarpSpecializedILi4ELi2ELi32ELb1ELb0EEEJSK_NSB_IJNSU_ISG_SD_EENSU_ISI_SD_EEEEESL_NSB_IJlNSB_IJSD_llEEESV_EEESL_S1S_NS1J_6fusion15FusionCallbacksIS1N_NS1T_17LinearCombinationISL_fSL_fLNS_15FloatRoundStyleE2EEESK_S1Q_JEEENSA_5SM1004TMEM4LOAD26SM100_TMEM_LOAD_32dp32b32xES13_NS14_INS15_ILi2ELi4ELi3EEES18_NSU_INSB_IJS1A_SI_EEENSB_IJSI_SD_EEEEEEENSA_39AutoVectorizingCopyWithAssumedAlignmentILi128EEENSA_14SM90_TMA_STOREES27_S29_S29_EEEvvEEEEvNT_6ParamsE,"ax",@progbits
	.align	128
.text._ZN7cutlass13device_kernelINS_4conv6kernel13ConvUniversalINS1_16ConvProblemShapeILNS1_8OperatorE2ELi2EEENS1_10collective14CollectiveConvINS1_47MainloopSm100TmaUmmaWarpSpecializedImplicitGemmILS5_2ELi12ELi2ELi1ELi2EN4cute5tupleIJNSA_1CILi1EEESD_SD_EEEEENSB_IJNSC_ILi128EEENSB_IJSG_EEENSB_IJNSC_ILi32EEEEEEEEENS_10bfloat16_tESL_NSA_8TiledMMAINSA_8MMA_AtomIJNSA_20SM100_MMA_F16BF16_SSISL_SL_fLi128ELi128ELNSA_4UMMA5MajorE1ELSQ_1ELNSP_7ScaleInE0ELSR_0EEEEEENSA_6LayoutISE_NSB_IJNSC_ILi0EEESV_SV_EEEEENSB_IJNSA_10UnderscoreESY_SY_EEEEENS7_6detail27Sm100ImplicitGemmTileTraitsINSA_13SM90_TMA_LOADENSA_14ComposedLayoutINSA_7SwizzleILi3ELi4ELi3EEENSA_18smem_ptr_flag_bitsILi16EEENSU_INSB_IJNSC_ILi64EEENSC_ILi8EEEEEENSB_IJSD_S19_EEEEEEEvEENS12_INSA_20SM90_TMA_LOAD_IM2COLES1E_vEEEENS_8epilogue10collective18CollectiveEpilogueINS1J_23Sm100TmaWarpSpecializedILi4ELi2ELi32ELb1ELb0EEEJSK_NSB_IJNSU_ISG_SD_EENSU_ISI_SD_EEEEESL_NSB_IJlNSB_IJSD_llEEESV_EEESL_S1S_NS1J_6fusion15FusionCallbacksIS1N_NS1T_17LinearCombinationISL_fSL_fLNS_15FloatRoundStyleE2EEESK_S1Q_JEEENSA_5SM1004TMEM4LOAD26SM100_TMEM_LOAD_32dp32b32xES13_NS14_INS15_ILi2ELi4ELi3EEES18_NSU_INSB_IJS1A_SI_EEENSB_IJSI_SD_EEEEEEENSA_39AutoVectorizingCopyWithAssumedAlignmentILi128EEENSA_14SM90_TMA_STOREES27_S29_S29_EEEvvEEEEvNT_6ParamsE:
        .type           _ZN7cutlass13device_kernelINS_4conv6kernel13ConvUniversalINS1_16ConvProblemShapeILNS1_8OperatorE2ELi2EEENS1_10collective14CollectiveConvINS1_47MainloopSm100TmaUmmaWarpSpecializedImplicitGemmILS5_2ELi12ELi2ELi1ELi2EN4cute5tupleIJNSA_1CILi1EEESD_SD_EEEEENSB_IJNSC_ILi128EEENSB_IJSG_EEENSB_IJNSC_ILi32EEEEEEEEENS_10bfloat16_tESL_NSA_8TiledMMAINSA_8MMA_AtomIJNSA_20SM100_MMA_F16BF16_SSISL_SL_fLi128ELi128ELNSA_4UMMA5MajorE1ELSQ_1ELNSP_7ScaleInE0ELSR_0EEEEEENSA_6LayoutISE_NSB_IJNSC_ILi0EEESV_SV_EEEEENSB_IJNSA_10UnderscoreESY_SY_EEEEENS7_6detail27Sm100ImplicitGemmTileTraitsINSA_13SM90_TMA_LOADENSA_14ComposedLayoutINSA_7SwizzleILi3ELi4ELi3EEENSA_18smem_ptr_flag_bitsILi16EEENSU_INSB_IJNSC_ILi64EEENSC_ILi8EEEEEENSB_IJSD_S19_EEEEEEEvEENS12_INSA_20SM90_TMA_LOAD_IM2COLES1E_vEEEENS_8epilogue10collective18CollectiveEpilogueINS1J_23Sm100TmaWarpSpecializedILi4ELi2ELi32ELb1ELb0EEEJSK_NSB_IJNSU_ISG_SD_EENSU_ISI_SD_EEEEESL_NSB_IJlNSB_IJSD_llEEESV_EEESL_S1S_NS1J_6fusion15FusionCallbacksIS1N_NS1T_17LinearCombinationISL_fSL_fLNS_15FloatRoundStyleE2EEESK_S1Q_JEEENSA_5SM1004TMEM4LOAD26SM100_TMEM_LOAD_32dp32b32xES13_NS14_INS15_ILi2ELi4ELi3EEES18_NSU_INSB_IJS1A_SI_EEENSB_IJSI_SD_EEEEEEENSA_39AutoVectorizingCopyWithAssumedAlignmentILi128EEENSA_14SM90_TMA_STOREES27_S29_S29_EEEvvEEEEvNT_6ParamsE,@function
        .size           _ZN7cutlass13device_kernelINS_4conv6kernel13ConvUniversalINS1_16ConvProblemShapeILNS1_8OperatorE2ELi2EEENS1_10collective14CollectiveConvINS1_47MainloopSm100TmaUmmaWarpSpecializedImplicitGemmILS5_2ELi12ELi2ELi1ELi2EN4cute5tupleIJNSA_1CILi1EEESD_SD_EEEEENSB_IJNSC_ILi128EEENSB_IJSG_EEENSB_IJNSC_ILi32EEEEEEEEENS_10bfloat16_tESL_NSA_8TiledMMAINSA_8MMA_AtomIJNSA_20SM100_MMA_F16BF16_SSISL_SL_fLi128ELi128ELNSA_4UMMA5MajorE1ELSQ_1ELNSP_7ScaleInE0ELSR_0EEEEEENSA_6LayoutISE_NSB_IJNSC_ILi0EEESV_SV_EEEEENSB_IJNSA_10UnderscoreESY_SY_EEEEENS7_6detail27Sm100ImplicitGemmTileTraitsINSA_13SM90_TMA_LOADENSA_14ComposedLayoutINSA_7SwizzleILi3ELi4ELi3EEENSA_18smem_ptr_flag_bitsILi16EEENSU_INSB_IJNSC_ILi64EEENSC_ILi8EEEEEENSB_IJSD_S19_EEEEEEEvEENS12_INSA_20SM90_TMA_LOAD_IM2COLES1E_vEEEENS_8epilogue10collective18CollectiveEpilogueINS1J_23Sm100TmaWarpSpecializedILi4ELi2ELi32ELb1ELb0EEEJSK_NSB_IJNSU_ISG_SD_EENSU_ISI_SD_EEEEESL_NSB_IJlNSB_IJSD_llEEESV_EEESL_S1S_NS1J_6fusion15FusionCallbacksIS1N_NS1T_17LinearCombinationISL_fSL_fLNS_15FloatRoundStyleE2EEESK_S1Q_JEEENSA_5SM1004TMEM4LOAD26SM100_TMEM_LOAD_32dp32b32xES13_NS14_INS15_ILi2ELi4ELi3EEES18_NSU_INSB_IJS1A_SI_EEENSB_IJSI_SD_EEEEEEENSA_39AutoVectorizingCopyWithAssumedAlignmentILi128EEENSA_14SM90_TMA_STOREES27_S29_S29_EEEvvEEEEvNT_6ParamsE,(.L_x_191 - _ZN7cutlass13device_kernelINS_4conv6kernel13ConvUniversalINS1_16ConvProblemShapeILNS1_8OperatorE2ELi2EEENS1_10collective14CollectiveConvINS1_47MainloopSm100TmaUmmaWarpSpecializedImplicitGemmILS5_2ELi12ELi2ELi1ELi2EN4cute5tupleIJNSA_1CILi1EEESD_SD_EEEEENSB_IJNSC_ILi128EEENSB_IJSG_EEENSB_IJNSC_ILi32EEEEEEEEENS_10bfloat16_tESL_NSA_8TiledMMAINSA_8MMA_AtomIJNSA_20SM100_MMA_F16BF16_SSISL_SL_fLi128ELi128ELNSA_4UMMA5MajorE1ELSQ_1ELNSP_7ScaleInE0ELSR_0EEEEEENSA_6LayoutISE_NSB_IJNSC_ILi0EEESV_SV_EEEEENSB_IJNSA_10UnderscoreESY_SY_EEEEENS7_6detail27Sm100ImplicitGemmTileTraitsINSA_13SM90_TMA_LOADENSA_14ComposedLayoutINSA_7SwizzleILi3ELi4ELi3EEENSA_18smem_ptr_flag_bitsILi16EEENSU_INSB_IJNSC_ILi64EEENSC_ILi8EEEEEENSB_IJSD_S19_EEEEEEEvEENS12_INSA_20SM90_TMA_LOAD_IM2COLES1E_vEEEENS_8epilogue10collective18CollectiveEpilogueINS1J_23Sm100TmaWarpSpecializedILi4ELi2ELi32ELb1ELb0EEEJSK_NSB_IJNSU_ISG_SD_EENSU_ISI_SD_EEEEESL_NSB_IJlNSB_IJSD_llEEESV_EEESL_S1S_NS1J_6fusion15FusionCallbacksIS1N_NS1T_17LinearCombinationISL_fSL_fLNS_15FloatRoundStyleE2EEESK_S1Q_JEEENSA_5SM1004TMEM4LOAD26SM100_TMEM_LOAD_32dp32b32xES13_NS14_INS15_ILi2ELi4ELi3EEES18_NSU_INSB_IJS1A_SI_EEENSB_IJSI_SD_EEEEEEENSA_39AutoVectorizingCopyWithAssumedAlignmentILi128EEENSA_14SM90_TMA_STOREES27_S29_S29_EEEvvEEEEvNT_6ParamsE)
        .other          _ZN7cutlass13device_kernelINS_4conv6kernel13ConvUniversalINS1_16ConvProblemShapeILNS1_8OperatorE2ELi2EEENS1_10collective14CollectiveConvINS1_47MainloopSm100TmaUmmaWarpSpecializedImplicitGemmILS5_2ELi12ELi2ELi1ELi2EN4cute5tupleIJNSA_1CILi1EEESD_SD_EEEEENSB_IJNSC_ILi128EEENSB_IJSG_EEENSB_IJNSC_ILi32EEEEEEEEENS_10bfloat16_tESL_NSA_8TiledMMAINSA_8MMA_AtomIJNSA_20SM100_MMA_F16BF16_SSISL_SL_fLi128ELi128ELNSA_4UMMA5MajorE1ELSQ_1ELNSP_7ScaleInE0ELSR_0EEEEEENSA_6LayoutISE_NSB_IJNSC_ILi0EEESV_SV_EEEEENSB_IJNSA_10UnderscoreESY_SY_EEEEENS7_6detail27Sm100ImplicitGemmTileTraitsINSA_13SM90_TMA_LOADENSA_14ComposedLayoutINSA_7SwizzleILi3ELi4ELi3EEENSA_18smem_ptr_flag_bitsILi16EEENSU_INSB_IJNSC_ILi64EEENSC_ILi8EEEEEENSB_IJSD_S19_EEEEEEEvEENS12_INSA_20SM90_TMA_LOAD_IM2COLES1E_vEEEENS_8epilogue10collective18CollectiveEpilogueINS1J_23Sm100TmaWarpSpecializedILi4ELi2ELi32ELb1ELb0EEEJSK_NSB_IJNSU_ISG_SD_EENSU_ISI_SD_EEEEESL_NSB_IJlNSB_IJSD_llEEESV_EEESL_S1S_NS1J_6fusion15FusionCallbacksIS1N_NS1T_17LinearCombinationISL_fSL_fLNS_15FloatRoundStyleE2EEESK_S1Q_JEEENSA_5SM1004TMEM4LOAD26SM100_TMEM_LOAD_32dp32b32xES13_NS14_INS15_ILi2ELi4ELi3EEES18_NSU_INSB_IJS1A_SI_EEENSB_IJSI_SD_EEEEEEENSA_39AutoVectorizingCopyWithAssumedAlignmentILi128EEENSA_14SM90_TMA_STOREES27_S29_S29_EEEvvEEEEvNT_6ParamsE,@"STO_CUDA_ENTRY STV_DEFAULT"
_ZN7cutlass13device_kernelINS_4conv6kernel13ConvUniversalINS1_16ConvProblemShapeILNS1_8OperatorE2ELi2EEENS1_10collective14CollectiveConvINS1_47MainloopSm100TmaUmmaWarpSpecializedImplicitGemmILS5_2ELi12ELi2ELi1ELi2EN4cute5tupleIJNSA_1CILi1EEESD_SD_EEEEENSB_IJNSC_ILi128EEENSB_IJSG_EEENSB_IJNSC_ILi32EEEEEEEEENS_10bfloat16_tESL_NSA_8TiledMMAINSA_8MMA_AtomIJNSA_20SM100_MMA_F16BF16_SSISL_SL_fLi128ELi128ELNSA_4UMMA5MajorE1ELSQ_1ELNSP_7ScaleInE0ELSR_0EEEEEENSA_6LayoutISE_NSB_IJNSC_ILi0EEESV_SV_EEEEENSB_IJNSA_10UnderscoreESY_SY_EEEEENS7_6detail27Sm100ImplicitGemmTileTraitsINSA_13SM90_TMA_LOADENSA_14ComposedLayoutINSA_7SwizzleILi3ELi4ELi3EEENSA_18smem_ptr_flag_bitsILi16EEENSU_INSB_IJNSC_ILi64EEENSC_ILi8EEEEEENSB_IJSD_S19_EEEEEEEvEENS12_INSA_20SM90_TMA_LOAD_IM2COLES1E_vEEEENS_8epilogue10collective18CollectiveEpilogueINS1J_23Sm100TmaWarpSpecializedILi4ELi2ELi32ELb1ELb0EEEJSK_NSB_IJNSU_ISG_SD_EENSU_ISI_SD_EEEEESL_NSB_IJlNSB_IJSD_llEEESV_EEESL_S1S_NS1J_6fusion15FusionCallbacksIS1N_NS1T_17LinearCombinationISL_fSL_fLNS_15FloatRoundStyleE2EEESK_S1Q_JEEENSA_5SM1004TMEM4LOAD26SM100_TMEM_LOAD_32dp32b32xES13_NS14_INS15_ILi2ELi4ELi3EEES18_NSU_INSB_IJS1A_SI_EEENSB_IJSI_SD_EEEEEEENSA_39AutoVectorizingCopyWithAssumedAlignmentILi128EEENSA_14SM90_TMA_STOREES27_S29_S29_EEEvvEEEEvNT_6ParamsE:
[----:B------:R-:W1:Y:S01]  /*0000*/  LDC R1, c[0x0][0x37c] ;  /* 0x0000df00ff017b82 */ /* 0x000e620000000800 */
[----:B------:R-:W2:Y:S01]  /*0010*/  S2R R87, SR_TID.X ;  /* 0x0000000000577919 */ /* 0x000ea20000002100 */
[----:B------:R-:W3:Y:S01]  /*0020*/  LDCU.64 UR8, c[0x0][0x890] ;  /* 0x00011200ff0877ac */ /* 0x000ee20008000a00 */
[----:B-1----:R-:W-:Y:S01]  /*0030*/  VIADD R1, R1, 0xfffffff8 ;  /* 0xfffffff801017836 */ /* 0x002fe20000000000 */
[----:B------:R-:W-:Y:S02]  /*0040*/  PRMT R89, RZ, 0x7610, R89 ;  /* 0x00007610ff597816 */ /* 0x000fe40000000059 */
[----:B------:R-:W-:Y:S01]  /*0050*/  ELECT P3, URZ, PT ;  /* 0x0000000000ff782f */ /* 0x000fe20003860000 */
[----:B---3--:R-:W-:-:S04]  /*0060*/  UISETP.NE.U32.AND UP0, UPT, UR8, URZ, UPT ;  /* 0x000000ff0800728c */ /* 0x008fc8000bf05070 */
[----:B------:R-:W-:Y:S01]  /*0070*/  UISETP.NE.AND.EX UP0, UPT, UR9, URZ, UPT, UP0 ;  /* 0x000000ff0900728c */ /* 0x000fe2000bf05300 */
[----:B--2---:R-:W-:-:S05]  /*0080*/  SHF.R.U32.HI R90, RZ, 0x5, R87 ;  /* 0x00000005ff5a7819 */ /* 0x004fca0000011657 */
[----:B------:R-:W1:Y:S02]  /*0090*/  SHFL.IDX PT, R0, R90, RZ, 0x1f ;  /* 0x00001fff5a007589 */ /* 0x000e6400000e0000 */
[----:B-1----:R-:W-:Y:S01]  /*00a0*/  R2UR UR18, R0 ;  /* 0x00000000001272ca */ /* 0x002fe200000e0000 */
[----:B------:R-:W-:-:S14]  /*00b0*/  BRA.U UP0, `(.L_x_0) ;  /* 0x0000000100307547 */ /* 0x000fdc000b800000 */
[----:B------:R-:W1:Y:S02]  /*00c0*/  LDCU.64 UR4, c[0x0][0x888] ;  /* 0x00011100ff0477ac */ /* 0x000e640008000a00 */
[----:B-1----:R-:W-:-:S04]  /*00d0*/  UISETP.NE.U32.AND UP0, UPT, UR4, URZ, UPT ;  /* 0x000000ff0400728c */ /* 0x002fc8000bf05070 */
[----:B------:R-:W-:-:S09]  /*00e0*/  UISETP.NE.AND.EX UP0, UPT, UR5, URZ, UPT, UP0 ;  /* 0x000000ff0500728c */ /* 0x000fd2000bf05300 */
[----:B------:R-:W-:Y:S05]  /*00f0*/  BRA.U !UP0, `(.L_x_1) ;  /* 0x0000000108147547 */ /* 0x000fea000b800000 */
[----:B------:R-:W1:Y:S01]  /*0100*/  LDC.64 R2, c[0x0][0x888] ;  /* 0x00022200ff027b82 */ /* 0x000e620000000a00 */
[----:B------:R-:W1:Y:S02]  /*0110*/  LDCU.64 UR4, c[0x0][0x358] ;  /* 0x00006b00ff0477ac */ /* 0x000e640008000a00 */
[----:B-1----:R1:W5:Y:S01]  /*0120*/  LDG.E R41, desc[UR4][R2.64] ;  /* 0x0000000402297981 */ /* 0x002362000c1e1900 */
[----:B------:R-:W-:Y:S01]  /*0130*/  HFMA2 R89, -RZ, RZ, 0, 5.9604644775390625e-08 ;  /* 0x00000001ff597431 */ /* 0x000fe200000001ff */
[----:B------:R-:W-:Y:S05]  /*0140*/  BRA `(.L_x_0) ;  /* 0x00000000000c7947 */ /* 0x000fea0003800000 */
.L_x_1:
[----:B------:R-:W1:Y:S01]  /*0150*/  LDCU UR4, c[0x0][0x880] ;  /* 0x00011000ff0477ac */ /* 0x000e620008000800 */
[----:B------:R-:W-:Y:S01]  /*0160*/  HFMA2 R89, -RZ, RZ, 0, 5.9604644775390625e-08 ;  /* 0x00000001ff597431 */ /* 0x000fe200000001ff */
[----:B-1----:R-:W-:-:S07]  /*0170*/  MOV R41, UR4 ;  /* 0x0000000400297c02 */ /* 0x002fce0008000f00 */
.L_x_0:
[----:B------:R-:W2:Y:S02]  /*0180*/  LDCU.64 UR4, c[0x0][0x8b0] ;  /* 0x00011600ff0477ac */ /* 0x000ea40008000a00 */
[----:B--2---:R-:W-:-:S04]  /*0190*/  UISETP.NE.U32.AND UP0, UPT, UR4, URZ, UPT ;  /* 0x000000ff0400728c */ /* 0x004fc8000bf05070 */
[----:B------:R-:W-:-:S09]  /*01a0*/  UISETP.NE.AND.EX UP0, UPT, UR5, URZ, UPT, UP0 ;  /* 0x000000ff0500728c */ /* 0x000fd2000bf05300 */
[----:B------:R-:W-:Y:S05]  /*01b0*/  BRA.U UP0, `(.L_x_2) ;  /* 0x0000000100287547 */ /* 0x000fea000b800000 */
[----:B------:R-:W2:Y:S02]  /*01c0*/  LDCU.64 UR4, c[0x0][0x8a8] ;  /* 0x00011500ff0477ac */ /* 0x000ea40008000a00 */
[----:B--2---:R-:W-:-:S04]  /*01d0*/  UISETP.NE.U32.AND UP0, UPT, UR4, URZ, UPT ;  /* 0x000000ff0400728c */ /* 0x004fc8000bf05070 */
[----:B------:R-:W-:-:S09]  /*01e0*/  UISETP.NE.AND.EX UP0, UPT, UR5, URZ, UPT, UP0 ;  /* 0x000000ff0500728c */ /* 0x000fd2000bf05300 */
[----:B------:R-:W-:Y:S05]  /*01f0*/  BRA.U !UP0, `(.L_x_3) ;  /* 0x0000000108107547 */ /* 0x000fea000b800000 */
[----:B------:R-:W2:Y:S01]  /*0200*/  LDC.64 R38, c[0x0][0x8a8] ;  /* 0x00022a00ff267b82 */ /* 0x000ea20000000a00 */
[----:B------:R-:W2:Y:S02]  /*0210*/  LDCU.64 UR4, c[0x0][0x358] ;  /* 0x00006b00ff0477ac */ /* 0x000ea40008000a00 */
[----:B--2---:R2:W5:Y:S01]  /*0220*/  LDG.E R38, desc[UR4][R38.64] ;  /* 0x0000000426267981 */ /* 0x004562000c1e1900 */
[----:B------:R-:W-:Y:S05]  /*0230*/  BRA `(.L_x_2) ;  /* 0x0000000000087947 */ /* 0x000fea0003800000 */
.L_x_3:
[----:B------:R-:W2:Y:S02]  /*0240*/  LDCU UR4, c[0x0][0x8a0] ;  /* 0x00011400ff0477ac */ /* 0x000ea40008000800 */
[----:B--2---:R-:W-:Y:S02]  /*0250*/  MOV R38, UR4 ;  /* 0x0000000400267c02 */ /* 0x004fe40008000f00 */
.L_x_2:
[----:B------:R-:W-:Y:S01]  /*0260*/  IMAD.U32 R0, RZ, RZ, UR18 ;  /* 0x00000012ff007e24 */ /* 0x000fe2000f8e00ff */
[----:B------:R-:W-:Y:S04]  /*0270*/  BSSY.RECONVERGENT B0, `(.L_x_4) ;  /* 0x000000c000007945 */ /* 0x000fe80003800200 */
[C---:B------:R-:W-:Y:S02]  /*0280*/  ISETP.NE.OR P1, PT, R0.reuse, 0x1, !P3 ;  /* 0x000000010000780c */ /* 0x040fe40005f25670 */
[----:B------:R-:W-:-:S11]  /*0290*/  ISETP.NE.OR P0, PT, R0, 0x3, !P3 ;  /* 0x000000030000780c */ /* 0x000fd60005f05670 */
[----:B------:R-:W-:Y:S05]  /*02a0*/  @P1 BRA `(.L_x_5) ;  /* 0x0000000000201947 */ /* 0x000fea0003800000 */
[----:B------:R-:W3:Y:S02]  /*02b0*/  LDCU.64 UR4, c[0x0][0x348] ;  /* 0x00006900ff0477ac */ /* 0x000ee40008000a00 */
[----:B---3--:R-:W-:Y:S02]  /*02c0*/  UIADD3 UR6, UP1, UPT, UR4, 0x80, URZ ;  /* 0x0000008004067890 */ /* 0x008fe4000ff3e0ff */
[----:B------:R-:W-:Y:S02]  /*02d0*/  UIADD3 UR4, UP0, UPT, UR4, 0x180, URZ ;  /* 0x0000018004047890 */ /* 0x000fe4000ff1e0ff */
[----:B------:R-:W-:Y:S02]  /*02e0*/  UIADD3.X UR7, UPT, UPT, URZ, UR5, URZ, UP1, !UPT ;  /* 0x00000005ff077290 */ /* 0x000fe40008ffe4ff */
[----:B------:R-:W-:-:S07]  /*02f0*/  UIADD3.X UR5, UPT, UPT, URZ, UR5, URZ, UP0, !UPT ;  /* 0x00000005ff057290 */ /* 0x000fce00087fe4ff */
[----:B------:R3:W-:Y:S02]  /*0300*/  UTMACCTL.PF [UR6] ;  /* 0x00000000060079b9 */ /* 0x0007e40008040000 */
[----:B------:R3:W-:Y:S02]  /*0310*/  UTMACCTL.PF [UR4] ;  /* 0x00000000040079b9 */ /* 0x0007e40008040000 */
[----:B---3--:R-:W-:Y:S01]  /*0320*/  NOP ;  /* 0x0000000000007918 */ /* 0x008fe20000000000 */
.L_x_5:
[----:B------:R-:W-:Y:S05]  /*0330*/  BSYNC.RECONVERGENT B0 ;  /* 0x0000000000007941 */ /* 0x000fea0003800200 */
.L_x_4:
[----:B------:R-:W-:Y:S04]  /*0340*/  BSSY.RECONVERGENT B0, `(.L_x_6) ;  /* 0x000000a000007945 */ /* 0x000fe80003800200 */
        /* <DEDUP_REMOVED lines=9> */
.L_x_7:
[----:B------:R-:W-:Y:S05]  /*03e0*/  BSYNC.RECONVERGENT B0 ;  /* 0x0000000000007941 */ /* 0x000fea0003800200 */
.L_x_6:
[----:B------:R-:W3:Y:S01]  /*03f0*/  LDCU.64 UR4, c[0x0][0x888] ;  /* 0x00011100ff0477ac */ /* 0x000ee20008000a00 */
[----:B------:R-:W-:Y:S02]  /*0400*/  UISETP.EQ.U32.AND UP2, UPT, UR8, URZ, UPT ;  /* 0x000000ff0800728c */ /* 0x000fe4000bf42070 */
[----:B------:R-:W-:Y:S02]  /*0410*/  UPLOP3.LUT UP3, UPT, UPT, UPT, UPT, 0x80, 0x8 ;  /* 0x000000000008789c */ /* 0x000fe40003f6f070 */
[----:B---3--:R-:W-:-:S04]  /*0420*/  UISETP.NE.U32.AND UP0, UPT, UR4, URZ, UPT ;  /* 0x000000ff0400728c */ /* 0x008fc8000bf05070 */
[----:B------:R-:W-:-:S04]  /*0430*/  UISETP.NE.AND.EX UP1, UPT, UR5, URZ, UPT, UP0 ;  /* 0x000000ff0500728c */ /* 0x000fc8000bf25300 */
[----:B------:R-:W-:-:S04]  /*0440*/  UISETP.EQ.OR.EX UP4, UPT, UR9, URZ, !UP1, UP2 ;  /* 0x000000ff0900728c */ /* 0x000fc8000cf82720 */
[----:B------:R-:W-:-:S06]  /*0450*/  UP2UR UR4, UPR, URZ, 0x10 ;  /* 0x00000010ff047883 */ /* 0x000fcc0008000000 */
[----:B------:R-:W-:Y:S01]  /*0460*/  MOV R93, UR4 ;  /* 0x00000004005d7c02 */ /* 0x000fe20008000f00 */
[----:B------:R-:W-:Y:S06]  /*0470*/  BRA.U !UP4, `(.L_x_8) ;  /* 0x000000010c207547 */ /* 0x000fec000b800000 */
[----:B------:R-:W-:Y:S01]  /*0480*/  UISETP.NE.U32.AND UP2, UPT, UR8, URZ, UPT ;  /* 0x000000ff0800728c */ /* 0x000fe2000bf45070 */
[----:B-----5:R-:W-:Y:S01]  /*0490*/  FSETP.NEU.AND P0, PT, R41, RZ, PT ;  /* 0x000000ff2900720b */ /* 0x020fe20003f0d000 */
[----:B------:R-:W-:Y:S02]  /*04a0*/  USEL UR4, URZ, 0xffffffff, UP1 ;  /* 0xffffffffff047887 */ /* 0x000fe40008800000 */
[----:B------:R-:W-:-:S10]  /*04b0*/  UISETP.NE.AND.EX UP2, UPT, UR9, URZ, UPT, UP2 ;  /* 0x000000ff0900728c */ /* 0x000fd4000bf45320 */
[----:B------:R-:W-:Y:S01]  /*04c0*/  VOTEU.ANY UP0, P0 ;  /* 0x0000000000ff7886 */ /* 0x000fe20000000100 */
[----:B------:R-:W-:-:S04]  /*04d0*/  @!UP2 USEL UR4, URZ, 0xffffffff, UP0 ;  /* 0xffffffffff04a887 */ /* 0x000fc80008000000 */
[----:B------:R-:W-:-:S04]  /*04e0*/  ULOP3.LUT UR4, UR4, 0x1, URZ, 0xc0, !UPT ;  /* 0x0000000104047892 */ /* 0x000fc8000f8ec0ff */
[----:B------:R-:W-:-:S11]  /*04f0*/  UISETP.NE.U32.AND UP3, UPT, UR4, 0x1, UPT ;  /* 0x000000010400788c */ /* 0x000fd6000bf65070 */
.L_x_8:
[----:B-1----:R-:W1:Y:S01]  /*0500*/  SHFL.IDX PT, R2, R90, RZ, 0x1f ;  /* 0x00001fff5a027589 */ /* 0x002e6200000e0000 */
[----:B------:R-:W-:-:S04]  /*0510*/  UISETP.NE.AND UP0, UPT, UR18, 0x2, UPT ;  /* 0x000000021200788c */ /* 0x000fc8000bf05270 */
[----:B------:R-:W-:Y:S01]  /*0520*/  USEL UR63, URZ, 0x1, UP0 ;  /* 0x00000001ff3f7887 */ /* 0x000fe20008000000 */
[----:B-1----:R-:W-:-:S13]  /*0530*/  ISETP.NE.AND P0, PT, R2, RZ, PT ;  /* 0x000000ff0200720c */ /* 0x002fda0003f05270 */
[----:B------:R-:W-:Y:S05]  /*0540*/  @P0 BRA `(.L_x_9) ;  /* 0x0000000000940947 */ /* 0x000fea0003800000 */
[----:B------:R-:W-:Y:S01]  /*0550*/  ELECT P0, URZ, PT ;  /* 0x0000000000ff782f */ /* 0x000fe20003800000 */
[----:B------:R-:W-:-:S12]  /*0560*/  BSSY.RECONVERGENT B0, `(.L_x_9) ;  /* 0x0000023000007945 */ /* 0x000fd80003800200 */
[----:B------:R-:W-:Y:S05]  /*0570*/  @!P0 BRA `(.L_x_10) ;  /* 0x0000000000848947 */ /* 0x000fea0003800000 */
[----:B------:R-:W1:Y:S01]  /*0580*/  S2UR UR4, SR_CgaCtaId ;  /* 0x00000000000479c3 */ /* 0x000e620000008800 */
[----:B------:R-:W-:Y:S01]  /*0590*/  UMOV UR5, 0x400 ;  /* 0x0000040000057882 */ /* 0x000fe20000000000 */
[----:B------:R-:W-:Y:S02]  /*05a0*/  UMOV UR6, 0x1 ;  /* 0x0000000100067882 */ /* 0x000fe40000000000 */
[----:B------:R-:W-:-:S04]  /*05b0*/  UIADD3 UR6, UPT, UPT, -UR6, 0x100000, URZ ;  /* 0x0010000006067890 */ /* 0x000fc8000fffe1ff */
[----:B------:R-:W-:Y:S02]  /*05c0*/  USHF.L.U32 UR7, UR6, 0xb, URZ ;  /* 0x0000000b06077899 */ /* 0x000fe400080006ff */
[----:B------:R-:W-:Y:S02]  /*05d0*/  USHF.L.U32 UR6, UR6, 0x1, URZ ;  /* 0x0000000106067899 */ /* 0x000fe400080006ff */
[----:B-1----:R-:W-:Y:S01]  /*05e0*/  ULEA UR4, UR4, UR5, 0x18 ;  /* 0x0000000504047291 */ /* 0x002fe2000f8ec0ff */
[----:B------:R-:W1:Y:S11]  /*05f0*/  FENCE.VIEW.ASYNC.S ;  /* 0x00000000000073c6 */ /* 0x000e760000000000 */
[----:B-1----:R1:W3:Y:S01]  /*0600*/  SYNCS.EXCH.64 URZ, [UR4], UR6 ;  /* 0x0000000604ff75b2 */ /* 0x0022e20008000100 */
[----:B------:R1:W4:Y:S01]  /*0610*/  SYNCS.EXCH.64 URZ, [UR4+0x60], UR6 ;  /* 0x0000600604ff75b2 */ /* 0x0003220008000100 */
[----:B------:R1:W1:Y:S01]  /*0620*/  SYNCS.EXCH.64 URZ, [UR4+0x8], UR6 ;  /* 0x0000080604ff75b2 */ /* 0x0002620008000100 */
        /* <DEDUP_REMOVED lines=21> */
[----:B---3--:R-:W-:Y:S01]  /*0780*/  NOP ;  /* 0x0000000000007918 */ /* 0x008fe20000000000 */
.L_x_10:
[----:B-1----:R-:W-:Y:S05]  /*0790*/  BSYNC.RECONVERGENT B0 ;  /* 0x0000000000007941 */ /* 0x002fea0003800200 */
.L_x_9:
[----:B------:R-:W1:Y:S01]  /*07a0*/  SHFL.IDX PT, R2, R90, RZ, 0x1f ;  /* 0x00001fff5a027589 */ /* 0x000e6200000e0000 */
[----:B------:R-:W-:Y:S01]  /*07b0*/  NOP ;  /* 0x0000000000007918 */ /* 0x000fe20000000000 */
[----:B-1----:R-:W-:-:S13]  /*07c0*/  ISETP.NE.AND P0, PT, R2, 0x1, PT ;  /* 0x000000010200780c */ /* 0x002fda0003f05270 */
[----:B------:R-:W-:Y:S05]  /*07d0*/  @P0 BRA `(.L_x_11) ;  /* 0x0000000000580947 */ /* 0x000fea0003800000 */
[----:B------:R-:W1:Y:S01]  /*07e0*/  S2UR UR4, SR_CgaCtaId ;  /* 0x00000000000479c3 */ /* 0x000e620000008800 */
[----:B------:R-:W-:Y:S01]  /*07f0*/  UMOV UR5, 0x400 ;  /* 0x0000040000057882 */ /* 0x000fe20000000000 */
[----:B------:R-:W-:Y:S01]  /*0800*/  UMOV UR8, 0x20 ;  /* 0x0000002000087882 */ /* 0x000fe20000000000 */
[----:B------:R-:W-:Y:S01]  /*0810*/  UMOV UR6, 0x80 ;  /* 0x0000008000067882 */ /* 0x000fe20000000000 */
[----:B------:R-:W-:-:S04]  /*0820*/  UIADD3 UR8, UPT, UPT, -UR8, 0x100000, URZ ;  /* 0x0010000008087890 */ /* 0x000fc8000fffe1ff */
[----:B------:R-:W-:Y:S02]  /*0830*/  USHF.L.U32 UR9, UR8, 0xb, URZ ;  /* 0x0000000b08097899 */ /* 0x000fe400080006ff */
[----:B------:R-:W-:Y:S02]  /*0840*/  USHF.L.U32 UR8, UR8, 0x1, URZ ;  /* 0x0000000108087899 */ /* 0x000fe400080006ff */
[----:B------:R-:W-:-:S04]  /*0850*/  UIADD3 UR6, UPT, UPT, -UR6, 0x100000, URZ ;  /* 0x0010000006067890 */ /* 0x000fc8000fffe1ff */
[----:B------:R-:W-:Y:S02]  /*0860*/  USHF.L.U32 UR7, UR6, 0xb, URZ ;  /* 0x0000000b06077899 */ /* 0x000fe400080006ff */
[----:B------:R-:W-:Y:S01]  /*0870*/  USHF.L.U32 UR6, UR6, 0x1, URZ ;  /* 0x0000000106067899 */ /* 0x000fe200080006ff */
[----:B------:R-:W-:Y:S01]  /*0880*/  ELECT P0, URZ, PT ;  /* 0x0000000000ff782f */ /* 0x000fe20003800000 */
[----:B-1----:R-:W-:Y:S01]  /*0890*/  ULEA UR4, UR4, UR5, 0x18 ;  /* 0x0000000504047291 */ /* 0x002fe2000f8ec0ff */
[----:B------:R-:W1:Y:S11]  /*08a0*/  FENCE.VIEW.ASYNC.S ;  /* 0x00000000000073c6 */ /* 0x000e760000000000 */
[----:B-1----:R1:W3:Y:S01]  /*08b0*/  SYNCS.EXCH.64 URZ, [UR4+0xc0], UR8 ;  /* 0x0000c00804ff75b2 */ /* 0x0022e20008000100 */
[----:B------:R1:W1:Y:S01]  /*08c0*/  SYNCS.EXCH.64 URZ, [UR4+0xe0], UR6 ;  /* 0x0000e00604ff75b2 */ /* 0x0002620008000100 */
[----:B------:R1:W1:Y:S01]  /*08d0*/  SYNCS.EXCH.64 URZ, [UR4+0xc8], UR8 ;  /* 0x0000c80804ff75b2 */ /* 0x0002620008000100 */
[----:B------:R1:W1:Y:S01]  /*08e0*/  SYNCS.EXCH.64 URZ, [UR4+0xe8], UR6 ;  /* 0x0000e80604ff75b2 */ /* 0x0002620008000100 */
[----:B------:R1:W1:Y:S01]  /*08f0*/  SYNCS.EXCH.64 URZ, [UR4+0xd0], UR8 ;  /* 0x0000d00804ff75b2 */ /* 0x0002620008000100 */
[----:B------:R1:W1:Y:S01]  /*0900*/  SYNCS.EXCH.64 URZ, [UR4+0xf0], UR6 ;  /* 0x0000f00604ff75b2 */ /* 0x0002620008000100 */
[----:B------:R1:W1:Y:S01]  /*0910*/  SYNCS.EXCH.64 URZ, [UR4+0xd8], UR8 ;  /* 0x0000d80804ff75b2 */ /* 0x0002620008000100 */
[----:B------:R1:W1:Y:S01]  /*0920*/  SYNCS.EXCH.64 URZ, [UR4+0xf8], UR6 ;  /* 0x0000f80604ff75b2 */ /* 0x0002620008000100 */
[----:B------:R-:W-:Y:S01]  /*0930*/  NOP ;  /* 0x0000000000007918 */ /* 0x000fe20000000000 */
.L_x_11:
[----:B------:R-:W2:Y:S01]  /*0940*/  SHFL.IDX PT, R2, R90, RZ, 0x1f ;  /* 0x00001fff5a027589 */ /* 0x000ea200000e0000 */
[----:B------:R-:W-:Y:S01]  /*0950*/  NOP ;  /* 0x0000000000007918 */ /* 0x000fe20000000000 */
[----:B--2---:R-:W-:-:S13]  /*0960*/  ISETP.NE.AND P0, PT, R2, 0x3, PT ;  /* 0x000000030200780c */ /* 0x004fda0003f05270 */
[----:B------:R-:W-:Y:S05]  /*0970*/  @P0 BRA `(.L_x_12) ;  /* 0x0000000000300947 */ /* 0x000fea0003800000 */
[----:B-1----:R-:W1:Y:S01]  /*0980*/  S2UR UR4, SR_CgaCtaId ;  /* 0x00000000000479c3 */ /* 0x002e620000008800 */
[----:B------:R-:W-:Y:S01]  /*0990*/  UMOV UR6, 0x400 ;  /* 0x0000040000067882 */ /* 0x000fe20000000000 */
[----:B------:R-:W-:Y:S01]  /*09a0*/  UMOV UR5, 0x20 ;  /* 0x0000002000057882 */ /* 0x000fe20000000000 */
[----:B------:R-:W-:Y:S01]  /*09b0*/  ELECT P0, URZ, PT ;  /* 0x0000000000ff782f */ /* 0x000fe20003800000 */
[----:B-1----:R-:W-:Y:S02]  /*09c0*/  ULEA UR6, UR4, UR6, 0x18 ;  /* 0x0000000604067291 */ /* 0x002fe4000f8ec0ff */
[----:B------:R-:W-:-:S04]  /*09d0*/  UIADD3 UR4, UPT, UPT, -UR5, 0x100000, URZ ;  /* 0x0010000005047890 */ /* 0x000fc8000fffe1ff */
[----:B------:R-:W-:Y:S02]  /*09e0*/  USHF.L.U32 UR5, UR4, 0xb, URZ ;  /* 0x0000000b04057899 */ /* 0x000fe400080006ff */
[----:B------:R-:W-:Y:S01]  /*09f0*/  USHF.L.U32 UR4, UR4, 0x1, URZ ;  /* 0x0000000104047899 */ /* 0x000fe200080006ff */
[----:B------:R-:W1:Y:S11]  /*0a00*/  FENCE.VIEW.ASYNC.S ;  /* 0x00000000000073c6 */ /* 0x000e760000000000 */
[----:B-1----:R2:W1:Y:S01]  /*0a10*/  SYNCS.EXCH.64 URZ, [UR6+0x100], UR4 ;  /* 0x0001000406ff75b2 */ /* 0x0024620008000100 */
[----:B------:R2:W1:Y:S02]  /*0a20*/  SYNCS.EXCH.64 URZ, [UR6+0x108], UR4 ;  /* 0x0001080406ff75b2 */ /* 0x0004640008000100 */
[----:B--2---:R-:W-:Y:S01]  /*0a30*/  NOP ;  /* 0x0000000000007918 */ /* 0x004fe20000000000 */
.L_x_12:
[----:B------:R-:W2:Y:S01]  /*0a40*/  SHFL.IDX PT, R2, R90, RZ, 0x1f ;  /* 0x00001fff5a027589 */ /* 0x000ea200000e0000 */
[----:B------:R-:W-:Y:S01]  /*0a50*/  NOP ;  /* 0x0000000000007918 */ /* 0x000fe20000000000 */
[----:B--2---:R-:W-:-:S13]  /*0a60*/  ISETP.NE.AND P0, PT, R2, 0x4, PT ;  /* 0x000000040200780c */ /* 0x004fda0003f05270 */
[----:B------:R-:W-:Y:S05]  /*0a70*/  @P0 BRA `(.L_x_13) ;  /* 0x0000000000440947 */ /* 0x000fea0003800000 */
[----:B-1----:R-:W1:Y:S01]  /*0a80*/  S2UR UR6, SR_CgaCtaId ;  /* 0x00000000000679c3 */ /* 0x002e620000008800 */
[----:B------:R-:W-:Y:S01]  /*0a90*/  UMOV UR4, 0x100 ;  /* 0x0000010000047882 */ /* 0x000fe20000000000 */
[----:B------:R-:W-:Y:S01]  /*0aa0*/  UMOV UR5, 0x400 ;  /* 0x0000040000057882 */ /* 0x000fe20000000000 */
[----:B------:R-:W-:Y:S01]  /*0ab0*/  USEL UR4, UR4, 0xe0, UP3 ;  /* 0x000000e004047887 */ /* 0x000fe20009800000 */
[----:B------:R-:W-:Y:S01]  /*0ac0*/  UMOV UR8, 0x1 ;  /* 0x0000000100087882 */ /* 0x000fe20000000000 */
[----:B------:R-:W-:Y:S01]  /*0ad0*/  ELECT P0, URZ, PT ;  /* 0x0000000000ff782f */ /* 0x000fe20003800000 */
[----:B------:R-:W-:-:S04]  /*0ae0*/  UIADD3 UR8, UPT, UPT, -UR8, 0x100000, URZ ;  /* 0x0010000008087890 */ /* 0x000fc8000fffe1ff */
[----:B------:R-:W-:Y:S02]  /*0af0*/  USHF.L.U32 UR9, UR8, 0xb, URZ ;  /* 0x0000000b08097899 */ /* 0x000fe400080006ff */
[----:B------:R-:W-:Y:S02]  /*0b00*/  USHF.L.U32 UR8, UR8, 0x1, URZ ;  /* 0x0000000108087899 */ /* 0x000fe400080006ff */
[----:B-1----:R-:W-:Y:S02]  /*0b10*/  ULEA UR6, UR6, UR5, 0x18 ;  /* 0x0000000506067291 */ /* 0x002fe4000f8ec0ff */
[----:B------:R-:W-:-:S04]  /*0b20*/  UIADD3 UR4, UPT, UPT, -UR4, 0x100000, URZ ;  /* 0x0010000004047890 */ /* 0x000fc8000fffe1ff */
[----:B------:R-:W-:Y:S02]  /*0b30*/  USHF.L.U32 UR5, UR4, 0xb, URZ ;  /* 0x0000000b04057899 */ /* 0x000fe400080006ff */
[----:B------:R-:W-:Y:S01]  /*0b40*/  USHF.L.U32 UR4, UR4, 0x1, URZ ;  /* 0x0000000104047899 */ /* 0x000fe200080006ff */
[----:B------:R-:W1:Y:S03]  /*0b50*/  FENCE.VIEW.ASYNC.S ;  /* 0x00000000000073c6 */ /* 0x000e660000000000 */
[----:B-1----:R2:W1:Y:S08]  /*0b60*/  SYNCS.EXCH.64 URZ, [UR6+0x110], UR8 ;  /* 0x0001100806ff75b2 */ /* 0x0024700008000100 */
[----:B------:R2:W1:Y:S02]  /*0b70*/  SYNCS.EXCH.64 URZ, [UR6+0x118], UR4 ;  /* 0x0001180406ff75b2 */ /* 0x0004640008000100 */
[----:B--2---:R-:W-:Y:S01]  /*0b80*/  NOP ;  /* 0x0000000000007918 */ /* 0x004fe20000000000 */
.L_x_13:
[----:B------:R-:W2:Y:S01]  /*0b90*/  SHFL.IDX PT, R2, R90, RZ, 0x1f ;  /* 0x00001fff5a027589 */ /* 0x000ea200000e0000 */
[----:B------:R-:W1:Y:S01]  /*0ba0*/  S2UR UR24, SR_CTAID.X ;  /* 0x00000000001879c3 */ /* 0x000e620000002500 */
[----:B------:R-:W-:-:S07]  /*0bb0*/  NOP ;  /* 0x0000000000007918 */ /* 0x000fce0000000000 */
[----:B------:R-:W1:Y:S01]  /*0bc0*/  S2UR UR20, SR_CTAID.Y ;  /* 0x00000000001479c3 */ /* 0x000e620000002600 */
[----:B--2---:R-:W-:-:S13]  /*0bd0*/  ISETP.NE.AND P0, PT, R2, 0x5, PT ;  /* 0x000000050200780c */ /* 0x004fda0003f05270 */
[----:B-1----:R-:W-:Y:S05]  /*0be0*/  @P0 BRA `(.L_x_14) ;  /* 0x0000000000480947 */ /* 0x002fea0003800000 */
        /* <DEDUP_REMOVED lines=13> */
[----:B-1----:R1:W2:Y:S01]  /*0cc0*/  SYNCS.EXCH.64 URZ, [UR4+0x120], UR8 ;  /* 0x0001200804ff75b2 */ /* 0x0022a20008000100 */
[----:B------:R1:W1:Y:S01]  /*0cd0*/  SYNCS.EXCH.64 URZ, [UR4+0x130], UR6 ;  /* 0x0001300604ff75b2 */ /* 0x0002620008000100 */
[----:B------:R1:W1:Y:S01]  /*0ce0*/  SYNCS.EXCH.64 URZ, [UR4+0x128], UR8 ;  /* 0x0001280804ff75b2 */ /* 0x0002620008000100 */
[----:B------:R1:W1:Y:S01]  /*0cf0*/  SYNCS.EXCH.64 URZ, [UR4+0x138], UR6 ;  /* 0x0001380604ff75b2 */ /* 0x0002620008000100 */
[----:B------:R-:W-:Y:S01]  /*0d00*/  NOP ;  /* 0x0000000000007918 */ /* 0x000fe20000000000 */
.L_x_14:
[----:B------:R-:W-:-:S05]  /*0d10*/  CS2R.32 R82, SR_CgaSize ;  /* 0x0000000000527805 */ /* 0x000fca0000008a00 */
[----:B------:R-:W-:-:S05]  /*0d20*/  IMAD R82, R82, -0xa0, RZ ;  /* 0xffffff6052527824 */ /* 0x000fca00078e02ff */
[----:B------:R-:W-:-:S14]  /*0d30*/  R2UR UR5, R82 ;  /* 0x00000000520572ca */ /* 0x000fdc00000e0000 */
[----:B------:R-:W3:Y:S01]  /*0d40*/  LDCU UR5, c[0x0][UR5+0x2b0] ;  /* 0x00005600050577ac */ /* 0x000ee20008000800 */
[----:B------:R-:W-:Y:S02]  /*0d50*/  I2FP.F32.U32 R5, UR24 ;  /* 0x0000001800057c45 */ /* 0x000fe40008201000 */
[----:B------:R-:W-:-:S05]  /*0d60*/  CS2R.32 R3, SR_CgaSize ;  /* 0x0000000000037805 */ /* 0x000fca0000008a00 */
[----:B------:R-:W-:-:S06]  /*0d70*/  IMAD R3, R3, -0xa0, RZ ;  /* 0xffffff6003037824 */ /* 0x000fcc00078e02ff */
[----:B------:R-:W4:Y:S01]  /*0d80*/  LDC R3, c[0x0][R3+0x2a0] ;  /* 0x0000a80003037b82 */ /* 0x000f220000000800 */
[----:B------:R-:W-:Y:S02]  /*0d90*/  I2FP.F32.U32 R4, UR20 ;  /* 0x0000001400047c45 */ /* 0x000fe40008201000 */
[----:B------:R-:W-:-:S05]  /*0da0*/  CS2R.32 R82, SR_CgaSize ;  /* 0x0000000000527805 */ /* 0x000fca0000008a00 */
[----:B------:R-:W-:-:S05]  /*0db0*/  IMAD R82, R82, -0xa0, RZ ;  /* 0xffffff6052527824 */ /* 0x000fca00078e02ff */
[----:B-1----:R-:W-:-:S14]  /*0dc0*/  R2UR UR4, R82 ;  /* 0x00000000520472ca */ /* 0x002fdc00000e0000 */
[----:B------:R-:W1:Y:S01]  /*0dd0*/  LDCU UR4, c[0x0][UR4+0x2b4] ;  /* 0x00005680040477ac */ /* 0x000e620008000800 */
[----:B------:R-:W-:Y:S01]  /*0de0*/  NOP ;  /* 0x0000000000007918 */ /* 0x000fe20000000000 */
[----:B------:R-:W2:Y:S01]  /*0df0*/  LDCU UR19, c[0x0][0xb24] ;  /* 0x00016480ff1377ac */ /* 0x000ea20008000800 */
[----:B------:R-:W-:-:S05]  /*0e00*/  CS2R.32 R2, SR_CgaSize ;  /* 0x0000000000027805 */ /* 0x000fca0000008a00 */
[----:B------:R-:W-:-:S06]  /*0e10*/  IMAD R2, R2, -0xa0, RZ ;  /* 0xffffff6002027824 */ /* 0x000fcc00078e02ff */
[----:B------:R-:W4:Y:S01]  /*0e20*/  LDC R2, c[0x0][R2+0x2a4] ;  /* 0x0000a90002027b82 */ /* 0x000f220000000800 */
[----:B---3--:R-:W-:-:S07]  /*0e30*/  FMUL R5, R5, UR5 ;  /* 0x0000000505057c20 */ /* 0x008fce0008400000 */
[----:B------:R-:W3:Y:S01]  /*0e40*/  S2UR UR49, SR_CTAID.Z ;  /* 0x00000000003179c3 */ /* 0x000ee20000002700 */
[----:B-1----:R-:W-:Y:S01]  /*0e50*/  FMUL R4, R4, UR4 ;  /* 0x0000000404047c20 */ /* 0x002fe20008400000 */
[----:B------:R-:W1:Y:S01]  /*0e60*/  F2I.U32.TRUNC.NTZ R82, R5 ;  /* 0x0000000500527305 */ /* 0x000e62000020f000 */
[----:B--2---:R-:W-:-:S07]  /*0e70*/  UISETP.GE.AND UP0, UPT, UR19, 0x1, UPT ;  /* 0x000000011300788c */ /* 0x004fce000bf06270 */
[----:B------:R-:W2:Y:S01]  /*0e80*/  F2I.U32.TRUNC.NTZ R81, R4 ;  /* 0x0000000400517305 */ /* 0x000ea2000020f000 */
[----:B-1----:R-:W-:-:S05]  /*0e90*/  IADD3 R82, PT, PT, -R82, RZ, RZ ;  /* 0x000000ff52527210 */ /* 0x002fca0007ffe1ff */
[----:B----4-:R-:W-:Y:S01]  /*0ea0*/  IMAD R82, R3, R82, UR24 ;  /* 0x0000001803527e24 */ /* 0x010fe2000f8e0252 */
[----:B--2---:R-:W-:-:S05]  /*0eb0*/  IADD3 R81, PT, PT, -R81, RZ, RZ ;  /* 0x000000ff51517210 */ /* 0x004fca0007ffe1ff */
[----:B------:R-:W-:Y:S01]  /*0ec0*/  IMAD R81, R2, R81, UR20 ;  /* 0x0000001402517e24 */ /* 0x000fe2000f8e0251 */
[----:B------:R-:W-:Y:S06]  /*0ed0*/  BAR.SYNC.DEFER_BLOCKING 0x0 ;  /* 0x0000000000007b1d */ /* 0x000fec0000010000 */
[----:B---3--:R-:W-:Y:S05]  /*0ee0*/  BRA.U !UP0, `(.L_x_15) ;  /* 0x0000000108d47547 */ /* 0x008fea000b800000 */
[----:B------:R-:W1:Y:S01]  /*0ef0*/  LDCU.128 UR28, c[0x0][0xb10] ;  /* 0x00016200ff1c77ac */ /* 0x000e620008000c00 */
[----:B------:R-:W2:Y:S01]  /*0f00*/  LDCU UR6, c[0x0][0x370] ;  /* 0x00006e00ff0677ac */ /* 0x000ea20008000800 */
[----:B------:R-:W3:Y:S01]  /*0f10*/  LDCU UR4, c[0x0][0x374] ;  /* 0x00006e80ff0477ac */ /* 0x000ee20008000800 */
[----:B------:R-:W4:Y:S01]  /*0f20*/  LDCU UR21, c[0x0][0xb0c] ;  /* 0x00016180ff1577ac */ /* 0x000f220008000800 */
[----:B------:R-:W4:Y:S01]  /*0f30*/  LDCU UR5, c[0x0][0xb20] ;  /* 0x00016400ff0577ac */ /* 0x000f220008000800 */
[----:B------:R-:W4:Y:S01]  /*0f40*/  LDCU.64 UR16, c[0x0][0xb28] ;  /* 0x00016500ff1077ac */ /* 0x000f220008000a00 */
[----:B-1----:R-:W-:Y:S02]  /*0f50*/  UISETP.NE.AND UP0, UPT, UR30, 0x1, UPT ;  /* 0x000000011e00788c */ /* 0x002fe4000bf05270 */
[----:B---3--:R-:W-:Y:S02]  /*0f60*/  UIMAD.WIDE.U32 UR8, UR4, UR31, URZ ;  /* 0x0000001f040872a5 */ /* 0x008fe4000f8e00ff */
[----:B--2---:R-:W-:-:S02]  /*0f70*/  UIMAD.WIDE.U32 UR10, UR6, UR28, URZ ;  /* 0x0000001c060a72a5 */ /* 0x004fc4000f8e00ff */
[----:B----4-:R-:W-:Y:S02]  /*0f80*/  UISETP.NE.AND UP2, UPT, UR21, 0x1, UPT ;  /* 0x000000011500788c */ /* 0x010fe4000bf45270 */
[----:B------:R-:W-:Y:S01]  /*0f90*/  UISETP.NE.AND UP4, UPT, UR19, 0x1, UPT ;  /* 0x000000011300788c */ /* 0x000fe2000bf85270 */
[----:B------:R-:W-:Y:S02]  /*0fa0*/  UMOV UR8, UR9 ;  /* 0x0000000900087c82 */ /* 0x000fe40008000000 */
[----:B------:R-:W-:Y:S01]  /*0fb0*/  UMOV UR10, UR11 ;  /* 0x0000000b000a7c82 */ /* 0x000fe20008000000 */
[----:B------:R-:W-:Y:S02]  /*0fc0*/  @UP0 USHF.R.U32.HI UR4, URZ, UR5, UR8 ;  /* 0x00000005ff040299 */ /* 0x000fe40008011608 */
[----:B------:R-:W-:Y:S02]  /*0fd0*/  UIMAD.WIDE.U32 UR12, UR20, UR31, URZ ;  /* 0x0000001f140c72a5 */ /* 0x000fe4000f8e00ff */
[----:B------:R-:W-:-:S02]  /*0fe0*/  UIMAD.WIDE.U32 UR8, UR4, UR16, URZ ;  /* 0x00000010040872a5 */ /* 0x000fc4000f8e00ff */
[----:B------:R-:W-:Y:S02]  /*0ff0*/  @UP2 USHF.R.U32.HI UR6, URZ, UR29, UR10 ;  /* 0x0000001dff062299 */ /* 0x000fe4000801160a */
[----:B------:R-:W-:Y:S02]  /*1000*/  UIMAD.WIDE.U32 UR14, UR24, UR28, URZ ;  /* 0x0000001c180e72a5 */ /* 0x000fe4000f8e00ff */
[----:B------:R-:W-:Y:S01]  /*1010*/  UIMAD.WIDE.U32 UR10, UR6, UR16, URZ ;  /* 0x00000010060a72a5 */ /* 0x000fe2000f8e00ff */
[----:B------:R-:W-:Y:S01]  /*1020*/  UMOV UR12, UR13 ;  /* 0x0000000d000c7c82 */ /* 0x000fe20008000000 */
[----:B------:R-:W-:Y:S01]  /*1030*/  UMOV UR8, UR9 ;  /* 0x0000000900087c82 */ /* 0x000fe20008000000 */
[----:B------:R-:W-:Y:S02]  /*1040*/  USHF.R.U32.HI UR12, URZ, UR5, UR12 ;  /* 0x00000005ff0c7299 */ /* 0x000fe4000801160c */
[----:B------:R-:W-:Y:S01]  /*1050*/  @UP4 USHF.R.U32.HI UR4, URZ, UR17, UR8 ;  /* 0x00000011ff044299 */ /* 0x000fe20008011608 */
[----:B------:R-:W-:Y:S01]  /*1060*/  UMOV UR14, UR15 ;  /* 0x0000000f000e7c82 */ /* 0x000fe20008000000 */
[----:B------:R-:W-:Y:S01]  /*1070*/  UMOV UR10, UR11 ;  /* 0x0000000b000a7c82 */ /* 0x000fe20008000000 */
[----:B------:R-:W-:-:S02]  /*1080*/  USHF.R.U32.HI UR14, URZ, UR29, UR14 ;  /* 0x0000001dff0e7299 */ /* 0x000fc4000801160e */
[----:B------:R-:W-:Y:S02]  /*1090*/  USEL UR5, UR20, UR12, !UP0 ;  /* 0x0000000c14057287 */ /* 0x000fe4000c000000 */
[----:B------:R-:W-:Y:S02]  /*10a0*/  @UP4 USHF.R.U32.HI UR6, URZ, UR17, UR10 ;  /* 0x00000011ff064299 */ /* 0x000fe4000801160a */
[----:B------:R-:W-:Y:S02]  /*10b0*/  UIMAD UR7, UR4, UR19, URZ ;  /* 0x00000013040772a4 */ /* 0x000fe4000f8e02ff */
[----:B------:R-:W-:Y:S02]  /*10c0*/  USEL UR4, UR24, UR14, !UP2 ;  /* 0x0000000e18047287 */ /* 0x000fe4000d000000 */
[----:B------:R-:W-:Y:S02]  /*10d0*/  UIMAD UR10, UR6, UR19, URZ ;  /* 0x00000013060a72a4 */ /* 0x000fe4000f8e02ff */
[----:B------:R-:W-:-:S02]  /*10e0*/  UISETP.GE.AND UP0, UPT, UR5, UR7, UPT ;  /* 0x000000070500728c */ /* 0x000fc4000bf06270 */
[----:B------:R-:W-:Y:S02]  /*10f0*/  UIMAD.WIDE.U32 UR8, UR5, UR16, URZ ;  /* 0x00000010050872a5 */ /* 0x000fe4000f8e00ff */
[----:B------:R-:W-:Y:S02]  /*1100*/  UISETP.GE.OR UP0, UPT, UR4, UR10, UP0 ;  /* 0x0000000a0400728c */ /* 0x000fe40008706670 */
[----:B------:R-:W-:Y:S02]  /*1110*/  UIMAD.WIDE.U32 UR10, UR4, UR16, URZ ;  /* 0x00000010040a72a5 */ /* 0x000fe4000f8e00ff */
[----:B------:R-:W-:Y:S01]  /*1120*/  UIADD3 UR10, UPT, UPT, -UR4, URZ, URZ ;  /* 0x000000ff040a7290 */ /* 0x000fe2000fffe1ff */
[----:B------:R-:W-:Y:S01]  /*1130*/  UMOV UR8, UR9 ;  /* 0x0000000900087c82 */ /* 0x000fe20008000000 */
[----:B------:R-:W-:Y:S02]  /*1140*/  UIADD3 UR9, UPT, UPT, -UR5, URZ, URZ ;  /* 0x000000ff05097290 */ /* 0x000fe4000fffe1ff */
[----:B------:R-:W-:-:S03]  /*1150*/  USHF.R.U32.HI UR8, URZ, UR17, UR8 ;  /* 0x00000011ff087299 */ /* 0x000fc60008011608 */
[----:B------:R-:W-:Y:S01]  /*1160*/  @!UP0 UMOV UR7, UR11 ;  /* 0x0000000b00078c82 */ /* 0x000fe20008000000 */
[----:B------:R-:W-:Y:S02]  /*1170*/  UIMAD UR20, UR30, UR9, UR20 ;  /* 0x000000091e1472a4 */ /* 0x000fe4000f8e0214 */
[----:B------:R-:W-:Y:S02]  /*1180*/  USEL UR8, UR5, UR8, !UP4 ;  /* 0x0000000805087287 */ /* 0x000fe4000e000000 */
[----:B------:R-:W-:Y:S02]  /*1190*/  @!UP0 USHF.R.U32.HI UR7, URZ, UR17, UR7 ;  /* 0x00000011ff078299 */ /* 0x000fe40008011607 */
[----:B------:R-:W-:Y:S02]  /*11a0*/  UIADD3 UR9, UPT, UPT, -UR8, URZ, URZ ;  /* 0x000000ff08097290 */ /* 0x000fe4000fffe1ff */
[----:B------:R-:W-:Y:S02]  /*11b0*/  @!UP0 USEL UR7, UR4, UR7, !UP4 ;  /* 0x0000000704078287 */ /* 0x000fe4000e000000 */
[----:B------:R-:W-:-:S02]  /*11c0*/  UIMAD UR9, UR19, UR9, UR5 ;  /* 0x00000009130972a4 */ /* 0x000fc4000f8e0205 */
[----:B------:R-:W-:Y:S02]  /*11d0*/  @!UP0 UIADD3 UR8, UPT, UPT, UR8, -UR7, URZ ;  /* 0x8000000708088290 */ /* 0x000fe4000fffe0ff */
[----:B------:R-:W-:Y:S02]  /*11e0*/  @!UP0 UIMAD UR7, UR9, UR6, UR7 ;  /* 0x00000006090782a4 */ /* 0x000fe4000f8e0207 */
[----:B------:R-:W-:Y:S02]  /*11f0*/  @!UP0 UIMAD UR5, UR8, UR19, UR4 ;  /* 0x00000013080582a4 */ /* 0x000fe4000f8e0204 */
[----:B------:R-:W-:Y:S02]  /*1200*/  UIMAD UR6, UR21, UR10, UR24 ;  /* 0x0000000a150672a4 */ /* 0x000fe4000f8e0218 */
[----:B------:R-:W-:Y:S01]  /*1210*/  UIMAD UR20, UR5, UR30, UR20 ;  /* 0x0000001e051472a4 */ /* 0x000fe2000f8e0214 */
[----:B------:R-:W-:Y:S02]  /*1220*/  @!UP0 UMOV UR4, UR7 ;  /* 0x0000000700048c82 */ /* 0x000fe40008000000 */
[----:B------:R-:W-:-:S12]  /*1230*/  UIMAD UR24, UR4, UR21, UR6 ;  /* 0x00000015041872a4 */ /* 0x000fd8000f8e0206 */
.L_x_15:
[----:B------:R-:W1:Y:S02]  /*1240*/  LDCU UR4, c[0x0][0xb30] ;  /* 0x00016600ff0477ac */ /* 0x000e640008000800 */
[----:B-1----:R-:W-:-:S09]  /*1250*/  UISETP.NE.AND UP0, UPT, UR4, 0x1, UPT ;  /* 0x000000010400788c */ /* 0x002fd2000bf05270 */
[----:B------:R-:W-:Y:S05]  /*1260*/  BRA.U UP0, `(.L_x_16) ;  /* 0x0000000100447547 */ /* 0x000fea000b800000 */
[----:B------:R-:W1:Y:S01]  /*1270*/  LDCU.128 UR8, c[0x0][0xb10] ;  /* 0x00016200ff0877ac */ /* 0x000e620008000c00 */
[----:B------:R-:W2:Y:S01]  /*1280*/  LDCU UR12, c[0x0][0xb0c] ;  /* 0x00016180ff0c77ac */ /* 0x000ea20008000800 */
[----:B------:R-:W3:Y:S01]  /*1290*/  LDCU UR13, c[0x0][0xb20] ;  /* 0x00016400ff0d77ac */ /* 0x000ee20008000800 */
[----:B-1----:R-:W-:Y:S02]  /*12a0*/  UIMAD.WIDE.U32 UR6, UR24, UR8, URZ ;  /* 0x00000008180672a5 */ /* 0x002fe4000f8e00ff */
[----:B------:R-:W-:Y:S02]  /*12b0*/  UIMAD.WIDE.U32 UR4, UR20, UR11, URZ ;  /* 0x0000000b140472a5 */ /* 0x000fe4000f8e00ff */
[----:B--2---:R-:W-:Y:S02]  /*12c0*/  UISETP.NE.AND UP2, UPT, UR12, 0x1, UPT ;  /* 0x000000010c00788c */ /* 0x004fe4000bf45270 */
[----:B------:R-:W-:Y:S01]  /*12d0*/  UISETP.NE.AND UP0, UPT, UR10, 0x1, UPT ;  /* 0x000000010a00788c */ /* 0x000fe2000bf05270 */
[----:B------:R-:W-:-:S02]  /*12e0*/  UMOV UR6, UR7 ;  /* 0x0000000700067c82 */ /* 0x000fc40008000000 */
[----:B------:R-:W-:Y:S01]  /*12f0*/  UMOV UR4, UR5 ;  /* 0x0000000500047c82 */ /* 0x000fe20008000000 */
[----:B------:R-:W-:Y:S02]  /*1300*/  USHF.R.U32.HI UR6, URZ, UR9, UR6 ;  /* 0x00000009ff067299 */ /* 0x000fe40008011606 */
[----:B---3--:R-:W-:Y:S02]  /*1310*/  USHF.R.U32.HI UR4, URZ, UR13, UR4 ;  /* 0x0000000dff047299 */ /* 0x008fe40008011604 */
[----:B------:R-:W-:Y:S02]  /*1320*/  USEL UR5, UR24, UR6, !UP2 ;  /* 0x0000000618057287 */ /* 0x000fe4000d000000 */
[----:B------:R-:W-:-:S04]  /*1330*/  USEL UR4, UR20, UR4, !UP0 ;  /* 0x0000000414047287 */ /* 0x000fc8000c000000 */
[----:B------:R-:W-:Y:S02]  /*1340*/  UIADD3 UR6, UPT, UPT, UR5, -UR4, URZ ;  /* 0x8000000405067290 */ /* 0x000fe4000fffe0ff */
[----:B------:R-:W-:Y:S02]  /*1350*/  UIADD3 UR4, UPT, UPT, -UR5, UR4, URZ ;  /* 0x0000000405047290 */ /* 0x000fe4000fffe1ff */
[----:B------:R-:W-:Y:S02]  /*1360*/  UIMAD UR20, UR6, UR10, UR20 ;  /* 0x0000000a061472a4 */ /* 0x000fe4000f8e0214 */
[----:B------:R-:W-:-:S12]  /*1370*/  UIMAD UR24, UR4, UR12, UR24 ;  /* 0x0000000c041872a4 */ /* 0x000fd8000f8e0218 */
.L_x_16:
[----:B------:R-:W-:Y:S01]  /*1380*/  BAR.SYNC.DEFER_BLOCKING 0x0 ;  /* 0x0000000000007b1d */ /* 0x000fe20000010000 */
[----:B------:R-:W-:Y:S01]  /*1390*/  UISETP.NE.AND UP0, UPT, UR18, 0x2, UPT ;  /* 0x000000021200788c */ /* 0x000fe2000bf05270 */
[----:B------:R-:W-:Y:S02]  /*13a0*/  ISETP.NE.OR P3, PT, R0, 0x2, !P3 ;  /* 0x000000020000780c */ /* 0x000fe40005f65670 */
[----:B------:R-:W-:Y:S02]  /*13b0*/  LOP3.LUT R0, R87, 0x1f, RZ, 0xc0, !PT ;  /* 0x0000001f57007812 */ /* 0x000fe400078ec0ff */
[----:B------:R-:W1:Y:S04]  /*13c0*/  LDCU UR39, c[0x0][0xb24] ;  /* 0x00016480ff2777ac */ /* 0x000e680008000800 */
[----:B------:R-:W-:Y:S05]  /*13d0*/  BRA.U UP0, `(.L_x_17) ;  /* 0x0000001d00e47547 */ /* 0x000fea000b800000 */
[----:B------:R-:W2:Y:S01]  /*13e0*/  LDCU UR7, c[0x0][0x390] ;  /* 0x00007200ff0777ac */ /* 0x000ea20008000800 */
[----:B------:R-:W-:Y:S01]  /*13f0*/  PLOP3.LUT P1, PT, PT, PT, UP3, 0x80, 0x8 ;  /* 0x000000000008781c */ /* 0x000fe20003f2f038 */
[----:B------:R-:W-:Y:S01]  /*1400*/  IMAD.MOV.U32 R2, RZ, RZ, RZ ;  /* 0x000000ffff027224 */ /* 0x000fe200078e00ff */
[----:B------:R-:W-:Y:S01]  /*1410*/  ISETP.EQ.OR P2, PT, R0, RZ, P3 ;  /* 0x000000ff0000720c */ /* 0x000fe20001f42670 */
[----:B------:R-:W3:Y:S01]  /*1420*/  LDCU UR6, c[0x0][0x5c0] ;  /* 0x0000b800ff0677ac */ /* 0x000ee20008000800 */
[----:B------:R-:W-:Y:S01]  /*1430*/  PLOP3.LUT P1, PT, P1, PT, PT, 0x8, 0x80 ;  /* 0x000000000080781c */ /* 0x000fe20000f2e170 */
[----:B------:R-:W4:Y:S01]  /*1440*/  LDCU UR59, c[0x0][0x370] ;  /* 0x00006e00ff3b77ac */ /* 0x000f220008000800 */
[----:B------:R-:W1:Y:S01]  /*1450*/  LDCU.64 UR52, c[0x0][0x348] ;  /* 0x00006900ff3477ac */ /* 0x000e620008000a00 */
[----:B------:R-:W1:Y:S01]  /*1460*/  LDCU UR58, c[0x0][0x374] ;  /* 0x00006e80ff3a77ac */ /* 0x000e620008000800 */
[----:B--2---:R-:W-:Y:S02]  /*1470*/  UIADD3 UR5, UPT, UPT, UR7, 0x1f, URZ ;  /* 0x0000001f07057890 */ /* 0x004fe4000fffe0ff */
[----:B---3--:R-:W-:-:S02]  /*1480*/  UIADD3 UR6, UPT, UPT, UR6, 0x7f, URZ ;  /* 0x0000007f06067890 */ /* 0x008fc4000fffe0ff */
[----:B------:R-:W-:Y:S02]  /*1490*/  USHF.R.S32.HI UR4, URZ, 0x1f, UR5 ;  /* 0x0000001fff047899 */ /* 0x000fe40008011405 */
[----:B------:R-:W-:Y:S02]  /*14a0*/  UIADD3 UR63, UPT, UPT, UR7, 0x3e, URZ ;  /* 0x0000003e073f7890 */ /* 0x000fe4000fffe0ff */
[----:B------:R-:W-:Y:S02]  /*14b0*/  ULEA.HI UR4, UR4, UR5, URZ, 0x5 ;  /* 0x0000000504047291 */ /* 0x000fe4000f8f28ff */
[----:B------:R-:W-:Y:S02]  /*14c0*/  UIADD3 UR5, UPT, UPT, UR7, -0x1, URZ ;  /* 0xffffffff07057890 */ /* 0x000fe4000fffe0ff */
[----:B------:R-:W-:Y:S02]  /*14d0*/  USHF.R.S32.HI UR61, URZ, 0x5, UR4 ;  /* 0x00000005ff3d7899 */ /* 0x000fe40008011404 */
[----:B------:R-:W-:-:S02]  /*14e0*/  UISETP.GE.U32.AND UP1, UPT, UR5, -0x3f, UPT ;  /* 0xffffffc10500788c */ /* 0x000fc4000bf26070 */
[----:B------:R-:W-:Y:S02]  /*14f0*/  UISETP.LT.U32.AND UP0, UPT, UR61, 0xc, UPT ;  /* 0x0000000c3d00788c */ /* 0x000fe4000bf01070 */
[----:B------:R-:W-:Y:S02]  /*1500*/  USHF.R.S32.HI UR4, URZ, 0x1f, UR6 ;  /* 0x0000001fff047899 */ /* 0x000fe40008011406 */
[----:B------:R-:W-:Y:S02]  /*1510*/  USEL UR60, UR61, 0xc, UP0 ;  /* 0x0000000c3d3c7887 */ /* 0x000fe40008000000 */
[----:B------:R-:W-:Y:S02]  /*1520*/  ULEA.HI UR4, UR4, UR6, URZ, 0x7 ;  /* 0x0000000604047291 */ /* 0x000fe4000f8f38ff */
[----:B------:R-:W-:Y:S02]  /*1530*/  UIADD3 UR48, UPT, UPT, UR60, -0x1, URZ ;  /* 0xffffffff3c307890 */ /* 0x000fe4000fffe0ff */
[----:B------:R-:W-:-:S02]  /*1540*/  @UP1 UIADD3 UR48, UPT, UPT, UR60, URZ, URZ ;  /* 0x000000ff3c301290 */ /* 0x000fc4000fffe0ff */
[----:B------:R-:W-:Y:S02]  /*1550*/  USHF.R.S32.HI UR57, URZ, 0x7, UR4 ;  /* 0x00000007ff397899 */ /* 0x000fe40008011404 */
[----:B------:R-:W-:Y:S02]  /*1560*/  UIADD3 UR62, UPT, UPT, UR61, -UR60, URZ ;  /* 0x8000003c3d3e7290 */ /* 0x000fe4000fffe0ff */
[----:B------:R-:W-:Y:S01]  /*1570*/  UIADD3 UR48, UPT, UPT, UR48, 0x1, URZ ;  /* 0x0000000130307890 */ /* 0x000fe2000fffe0ff */
[----:B------:R-:W-:Y:S01]  /*1580*/  UMOV UR36, 0x1 ;  /* 0x0000000100247882 */ /* 0x000fe20000000000 */
[----:B-1--4-:R-:W-:-:S10]  /*1590*/  UMOV UR37, URZ ;  /* 0x000000ff00257c82 */ /* 0x012fd40008000000 */
.L_x_33:
[----:B------:R-:W-:Y:S01]  /*15a0*/  IMAD.U32 R4, RZ, RZ, UR57 ;  /* 0x00000039ff047e24 */ /* 0x000fe2000f8e00ff */
[----:B------:R-:W1:Y:S04]  /*15b0*/  LDCU UR56, c[0x0][0x5c4] ;  /* 0x0000b880ff3877ac */ /* 0x000e680008000800 */
[-C--:B------:R-:W-:Y:S01]  /*15c0*/  IABS R0, R4.reuse ;  /* 0x0000000400007213 */ /* 0x080fe20000000000 */
[----:B------:R-:W-:Y:S01]  /*15d0*/  UMOV UR38, 0x400 ;  /* 0x0000040000267882 */ /* 0x000fe20000000000 */
[----:B------:R-:W-:Y:S01]  /*15e0*/  IABS R4, R4 ;  /* 0x0000000400047213 */ /* 0x000fe20000000000 */
[----:B------:R-:W-:Y:S01]  /*15f0*/  USHF.L.U32 UR42, UR24, 0x7, URZ ;  /* 0x00000007182a7899 */ /* 0x000fe200080006ff */
[----:B------:R-:W-:Y:S01]  /*1600*/  R2UR UR6, R0 ;  /* 0x00000000000672ca */ /* 0x000fe200000e0000 */
[----:B------:R-:W-:Y:S01]  /*1610*/  UMOV UR14, URZ ;  /* 0x000000ff000e7c82 */ /* 0x000fe20008000000 */
[----:B-1----:R-:W-:-:S11]  /*1620*/  IMAD.U32 R3, RZ, RZ, UR56 ;  /* 0x00000038ff037e24 */ /* 0x002fd6000f8e00ff */
[----:B------:R-:W1:Y:S08]  /*1630*/  I2F.RP R6, UR6 ;  /* 0x0000000600067d06 */ /* 0x000e700008209400 */
[----:B-1----:R-:W1:Y:S02]  /*1640*/  MUFU.RCP R5, R6 ;  /* 0x0000000600057308 */ /* 0x002e640000001000 */
[----:B-1----:R-:W-:-:S06]  /*1650*/  VIADD R5, R5, 0xffffffe ;  /* 0x0ffffffe05057836 */ /* 0x002fcc0000000000 */
[----:B------:R-:W1:Y:S02]  /*1660*/  F2I.FTZ.U32.TRUNC.NTZ R0, R5 ;  /* 0x0000000500007305 */ /* 0x000e64000021f000 */
[----:B-1----:R-:W-:Y:S02]  /*1670*/  R2UR UR5, R0 ;  /* 0x00000000000572ca */ /* 0x002fe400000e0000 */
[----:B------:R-:W-:Y:S01]  /*1680*/  IABS R0, R3 ;  /* 0x0000000300007213 */ /* 0x000fe20000000000 */
[----:B------:R-:W-:-:S03]  /*1690*/  IMAD.U32 R3, RZ, RZ, UR20 ;  /* 0x00000014ff037e24 */ /* 0x000fc6000f8e00ff */
[----:B------:R-:W-:Y:S01]  /*16a0*/  R2UR UR8, R0 ;  /* 0x00000000000872ca */ /* 0x000fe200000e0000 */
[----:B------:R-:W-:Y:S01]  /*16b0*/  IMAD.MOV R0, RZ, RZ, -R4 ;  /* 0x000000ffff007224 */ /* 0x000fe200078e0a04 */
[----:B------:R-:W-:-:S04]  /*16c0*/  IABS R3, R3 ;  /* 0x0000000300037213 */ /* 0x000fc80000000000 */
[----:B------:R-:W-:Y:S01]  /*16d0*/  R2UR UR9, R3 ;  /* 0x00000000030972ca */ /* 0x000fe200000e0000 */
[----:B------:R-:W-:-:S04]  /*16e0*/  UIADD3 UR4, UPT, UPT, URZ, -UR5, URZ ;  /* 0x80000005ff047290 */ /* 0x000fc8000fffe0ff */
[----:B------:R-:W-:Y:S02]  /*16f0*/  UIMAD UR7, UR4, UR6, URZ ;  /* 0x00000006040772a4 */ /* 0x000fe4000f8e02ff */
[----:B------:R-:W1:Y:S01]  /*1700*/  I2F.RP R3, UR8 ;  /* 0x0000000800037d06 */ /* 0x000e620008209400 */
[----:B------:R-:W-:Y:S02]  /*1710*/  UMOV UR4, URZ ;  /* 0x000000ff00047c82 */ /* 0x000fe40008000000 */
[----:B------:R-:W-:Y:S02]  /*1720*/  UIMAD.WIDE.U32 UR4, UR5, UR7, UR4 ;  /* 0x00000007050472a5 */ /* 0x000fe4000f8e0004 */
[----:B------:R-:W-:-:S05]  /*1730*/  R2UR UR7, R0 ;  /* 0x00000000000772ca */ /* 0x000fca00000e0000 */
[----:B------:R-:W-:Y:S02]  /*1740*/  UMOV UR4, UR5 ;  /* 0x0000000500047c82 */ /* 0x000fe40008000000 */
[----:B------:R-:W-:Y:S01]  /*1750*/  UIMAD.WIDE.U32 UR4, UR4, UR9, URZ ;  /* 0x00000009040472a5 */ /* 0x000fe2000f8e00ff */
[----:B-1----:R-:W1:Y:S06]  /*1760*/  MUFU.RCP R0, R3 ;  /* 0x0000000300007308 */ /* 0x002e6c0000001000 */
[----:B------:R-:W-:Y:S02]  /*1770*/  UMOV UR4, UR5 ;  /* 0x0000000500047c82 */ /* 0x000fe40008000000 */
[----:B------:R-:W-:Y:S01]  /*1780*/  UIMAD UR5, UR4, UR7, UR9 ;  /* 0x00000007040572a4 */ /* 0x000fe2000f8e0209 */
[----:B------:R-:W2:Y:S03]  /*1790*/  S2UR UR7, SR_CgaCtaId ;  /* 0x00000000000779c3 */ /* 0x000ea60000008800 */
[----:B------:R-:W-:Y:S01]  /*17a0*/  UISETP.GT.U32.AND UP0, UPT, UR6, UR5, UPT ;  /* 0x000000050600728c */ /* 0x000fe2000bf04070 */
[----:B-1----:R-:W-:-:S02]  /*17b0*/  VIADD R0, R0, 0xffffffe ;  /* 0x0ffffffe00007836 */ /* 0x002fc40000000000 */
[----:B------:R-:W-:-:S08]  /*17c0*/  IMAD.U32 R3, RZ, RZ, UR36 ;  /* 0x00000024ff037e24 */ /* 0x000fd0000f8e00ff */
[----:B------:R-:W-:Y:S01]  /*17d0*/  @!UP0 UIADD3 UR5, UPT, UPT, UR5, -UR6, URZ ;  /* 0x8000000605058290 */ /* 0x000fe2000fffe0ff */
[----:B------:R-:W1:Y:S01]  /*17e0*/  F2I.FTZ.U32.TRUNC.NTZ R0, R0 ;  /* 0x0000000000007305 */ /* 0x000e62000021f000 */
[----:B------:R-:W-:Y:S01]  /*17f0*/  @!UP0 UIADD3 UR4, UPT, UPT, UR4, 0x1, URZ ;  /* 0x0000000104048890 */ /* 0x000fe2000fffe0ff */
[----:B------:R-:W-:Y:S01]  /*1800*/  SHF.L.U32 R3, R3, 0x1f, RZ ;  /* 0x0000001f03037819 */ /* 0x000fe200000006ff */
[----:B------:R-:W-:Y:S02]  /*1810*/  UISETP.GE.U32.AND UP1, UPT, UR5, UR6, UPT ;  /* 0x000000060500728c */ /* 0x000fe4000bf26070 */
[----:B------:R-:W-:Y:S02]  /*1820*/  ULOP3.LUT UR5, UR20, UR57, URZ, 0x3c, !UPT ;  /* 0x0000003914057292 */ /* 0x000fe4000f8e3cff */
[----:B--2---:R-:W-:Y:S02]  /*1830*/  ULEA UR38, UR7, UR38, 0x18 ;  /* 0x0000002607267291 */ /* 0x004fe4000f8ec0ff */
[----:B------:R-:W-:-:S02]  /*1840*/  UISETP.GE.AND UP0, UPT, UR5, URZ, UPT ;  /* 0x000000ff0500728c */ /* 0x000fc4000bf06270 */
[----:B------:R-:W-:-:S03]  /*1850*/  ULEA UR7, UR37, UR38, 0x3 ;  /* 0x0000002625077291 */ /* 0x000fc6000f8e18ff */
[----:B------:R-:W-:Y:S01]  /*1860*/  @UP1 UIADD3 UR4, UPT, UPT, UR4, 0x1, URZ ;  /* 0x0000000104041890 */ /* 0x000fe2000fffe0ff */
[----:B-1----:R-:W-:Y:S01]  /*1870*/  R2UR UR5, R0 ;  /* 0x00000000000572ca */ /* 0x002fe200000e0000 */
[----:B------:R-:W-:-:S05]  /*1880*/  UISETP.NE.AND UP1, UPT, UR57, URZ, UPT ;  /* 0x000000ff3900728c */ /* 0x000fca000bf25270 */
[----:B------:R-:W-:Y:S01]  /*1890*/  UMOV UR6, UR4 ;  /* 0x0000000400067c82 */ /* 0x000fe20008000000 */
[----:B------:R1:W2:Y:S01]  /*18a0*/  SYNCS.PHASECHK.TRANS64.TRYWAIT P0, [UR7+0x60], R3 ;  /* 0x00006003ff0075a7 */ /* 0x0002a20008001107 */
[----:B------:R-:W-:-:S04]  /*18b0*/  @!UP0 UIADD3 UR6, UPT, UPT, -UR6, URZ, URZ ;  /* 0x000000ff06068290 */ /* 0x000fc8000fffe1ff */
[----:B------:R-:W-:Y:S02]  /*18c0*/  @!UP1 ULOP3.LUT UR6, URZ, UR57, URZ, 0x33, !UPT ;  /* 0x00000039ff069292 */ /* 0x000fe4000f8e33ff */
[----:B------:R-:W-:-:S04]  /*18d0*/  UIADD3 UR4, UPT, UPT, URZ, -UR5, URZ ;  /* 0x80000005ff047290 */ /* 0x000fc8000fffe0ff */
[----:B------:R-:W-:Y:S01]  /*18e0*/  IMAD.U32 R0, RZ, RZ, UR6 ;  /* 0x00000006ff007e24 */ /* 0x000fe2000f8e00ff */
[----:B------:R-:W-:-:S03]  /*18f0*/  UIMAD UR7, UR4, UR8, URZ ;  /* 0x00000008040772a4 */ /* 0x000fc6000f8e02ff */
[----:B------:R-:W-:Y:S01]  /*1900*/  UMOV UR4, URZ ;  /* 0x000000ff00047c82 */ /* 0x000fe20008000000 */
[----:B------:R-:W-:Y:S01]  /*1910*/  IABS R0, R0 ;  /* 0x0000000000007213 */ /* 0x000fe20000000000 */
[----:B------:R-:W-:-:S03]  /*1920*/  UIMAD.WIDE.U32 UR4, UR5, UR7, UR4 ;  /* 0x00000007050472a5 */ /* 0x000fc6000f8e0004 */
[----:B------:R-:W-:-:S04]  /*1930*/  R2UR UR9, R0 ;  /* 0x00000000000972ca */ /* 0x000fc800000e0000 */
[----:B------:R-:W-:-:S09]  /*1940*/  UMOV UR4, UR5 ;  /* 0x0000000500047c82 */ /* 0x000fd20008000000 */
[----:B------:R-:W-:-:S07]  /*1950*/  UIMAD.WIDE.U32 UR4, UR4, UR9, URZ ;  /* 0x00000009040472a5 */ /* 0x000fce000f8e00ff */
[----:B------:R-:W-:Y:S02]  /*1960*/  UMOV UR4, UR5 ;  /* 0x0000000500047c82 */ /* 0x000fe40008000000 */
[----:B------:R-:W-:-:S04]  /*1970*/  UIADD3 UR5, UPT, UPT, -UR4, URZ, URZ ;  /* 0x000000ff04057290 */ /* 0x000fc8000fffe1ff */
[----:B------:R-:W-:-:S04]  /*1980*/  UIMAD UR5, UR8, UR5, UR9 ;  /* 0x00000005080572a4 */ /* 0x000fc8000f8e0209 */
[----:B------:R-:W-:-:S11]  /*1990*/  UISETP.GT.U32.AND UP0, UPT, UR8, UR5, UPT ;  /* 0x000000050800728c */ /* 0x000fd6000bf04070 */
[----:B------:R-:W-:Y:S02]  /*19a0*/  @!UP0 UIADD3 UR5, UPT, UPT, UR5, -UR8, URZ ;  /* 0x8000000805058290 */ /* 0x000fe4000fffe0ff */
[----:B------:R-:W-:Y:S02]  /*19b0*/  @!UP0 UIADD3 UR4, UPT, UPT, UR4, 0x1, URZ ;  /* 0x0000000104048890 */ /* 0x000fe4000fffe0ff */
[----:B------:R-:W-:Y:S02]  /*19c0*/  UISETP.GE.U32.AND UP1, UPT, UR5, UR8, UPT ;  /* 0x000000080500728c */ /* 0x000fe4000bf26070 */
[----:B------:R-:W-:-:S04]  /*19d0*/  ULOP3.LUT UR5, UR6, UR56, URZ, 0x3c, !UPT ;  /* 0x0000003806057292 */ /* 0x000fc8000f8e3cff */
[----:B------:R-:W-:-:S05]  /*19e0*/  UISETP.GE.AND UP0, UPT, UR5, URZ, UPT ;  /* 0x000000ff0500728c */ /* 0x000fca000bf06270 */
[----:B------:R-:W-:Y:S02]  /*19f0*/  @UP1 UIADD3 UR4, UPT, UPT, UR4, 0x1, URZ ;  /* 0x0000000104041890 */ /* 0x000fe4000fffe0ff */
[----:B------:R-:W-:-:S05]  /*1a00*/  UISETP.NE.AND UP1, UPT, UR56, URZ, UPT ;  /* 0x000000ff3800728c */ /* 0x000fca000bf25270 */
[----:B------:R-:W-:Y:S01]  /*1a10*/  UMOV UR49, UR4 ;  /* 0x0000000400317c82 */ /* 0x000fe20008000000 */
[----:B------:R-:W-:Y:S02]  /*1a20*/  UIADD3 UR4, UPT, UPT, -UR6, URZ, URZ ;  /* 0x000000ff06047290 */ /* 0x000fe4000fffe1ff */
[----:B------:R-:W-:Y:S02]  /*1a30*/  @!UP0 UIADD3 UR49, UPT, UPT, -UR49, URZ, URZ ;  /* 0x000000ff31318290 */ /* 0x000fe4000fffe1ff */
[----:B------:R-:W-:Y:S02]  /*1a40*/  UISETP.GE.U32.AND UP0, UPT, UR63, 0x3f, UPT ;  /* 0x0000003f3f00788c */ /* 0x000fe4000bf06070 */
[----:B------:R-:W-:Y:S02]  /*1a50*/  @!UP1 ULOP3.LUT UR49, URZ, UR56, URZ, 0x33, !UPT ;  /* 0x00000038ff319292 */ /* 0x000fe4000f8e33ff */
[----:B------:R-:W-:Y:S02]  /*1a60*/  UIMAD UR4, UR57, UR4, UR20 ;  /* 0x00000004390472a4 */ /* 0x000fe4000f8e0214 */
[----:B------:R-:W-:-:S02]  /*1a70*/  UIADD3 UR5, UPT, UPT, -UR49, URZ, URZ ;  /* 0x000000ff31057290 */ /* 0x000fc4000fffe1ff */
[----:B------:R-:W-:Y:S02]  /*1a80*/  USHF.L.U32 UR18, UR4, 0x7, URZ ;  /* 0x0000000704127899 */ /* 0x000fe400080006ff */
[----:B------:R-:W-:Y:S01]  /*1a90*/  UIMAD UR56, UR56, UR5, UR6 ;  /* 0x00000005383872a4 */ /* 0x000fe2000f8e0206 */
[----:B-12---:R-:W-:Y:S11]  /*1aa0*/  BRA.U !UP0, `(.L_x_18) ;  /* 0x0000000508487547 */ /* 0x006ff6000b800000 */
[----:B------:R-:W1:Y:S01]  /*1ab0*/  LDCU.64 UR34, c[0x0][0x5b0] ;  /* 0x0000b600ff2277ac */ /* 0x000e620008000a00 */
[----:B------:R-:W1:Y:S01]  /*1ac0*/  LDCU.64 UR32, c[0x0][0x5d8] ;  /* 0x0000bb00ff2077ac */ /* 0x000e620008000a00 */
[----:B------:R-:W2:Y:S01]  /*1ad0*/  LDCU UR25, c[0x0][0x598] ;  /* 0x0000b300ff1977ac */ /* 0x000ea20008000800 */
[----:B------:R-:W3:Y:S01]  /*1ae0*/  LDCU UR24, c[0x0][0x58c] ;  /* 0x0000b180ff1877ac */ /* 0x000ee20008000800 */
[----:B------:R-:W4:Y:S01]  /*1af0*/  LDCU UR27, c[0x0][0x59c] ;  /* 0x0000b380ff1b77ac */ /* 0x000f220008000800 */
[----:B------:R-:W2:Y:S01]  /*1b00*/  LDCU UR26, c[0x0][0x5a0] ;  /* 0x0000b400ff1a77ac */ /* 0x000ea20008000800 */
[----:B------:R-:W2:Y:S01]  /*1b10*/  LDCU.64 UR22, c[0x0][0x590] ;  /* 0x0000b200ff1677ac */ /* 0x000ea20008000a00 */
[----:B------:R-:W2:Y:S01]  /*1b20*/  LDCU.64 UR6, c[0x0][0x5b8] ;  /* 0x0000b700ff0677ac */ /* 0x000ea20008000a00 */
[----:B------:R-:W2:Y:S01]  /*1b30*/  LDCU.64 UR4, c[0x0][0x5d0] ;  /* 0x0000ba00ff0477ac */ /* 0x000ea20008000a00 */
[----:B-1----:R-:W-:Y:S02]  /*1b40*/  UIMAD UR34, UR56, UR34, UR32 ;  /* 0x00000022382272a4 */ /* 0x002fe4000f8e0220 */
[----:B------:R-:W-:-:S02]  /*1b50*/  UIMAD UR33, UR49, UR35, UR33 ;  /* 0x00000023312172a4 */ /* 0x000fc4000f8e0221 */
[----:B------:R-:W-:Y:S02]  /*1b60*/  UIADD3 UR46, UPT, UPT, UR42, 0x40, URZ ;  /* 0x000000402a2e7890 */ /* 0x000fe4000fffe0ff */
[----:B------:R-:W-:Y:S01]  /*1b70*/  UIADD3 UR10, UPT, UPT, UR18, 0x40, URZ ;  /* 0x00000040120a7890 */ /* 0x000fe2000fffe0ff */
[----:B------:R-:W-:Y:S01]  /*1b80*/  UMOV UR15, URZ ;  /* 0x000000ff000f7c82 */ /* 0x000fe20008000000 */
[----:B--234-:R-:W-:-:S10]  /*1b90*/  UMOV UR11, UR37 ;  /* 0x00000025000b7c82 */ /* 0x01cfd40008000000 */
.L_x_23:
[----:B------:R-:W-:Y:S01]  /*1ba0*/  @!P3 MOV R3, 0x4000 ;  /* 0x000040000003b802 */ /* 0x000fe20000000f00 */
[----:B------:R-:W-:Y:S01]  /*1bb0*/  ULEA UR41, UR11, UR38, 0x3 ;  /* 0x000000260b297291 */ /* 0x000fe2000f8e18ff */
[----:B--2---:R-:W-:Y:S11]  /*1bc0*/  @P0 BRA `(.L_x_19) ;  /* 0x0000000000100947 */ /* 0x004ff60003800000 */
[----:B------:R-:W-:Y:S04]  /*1bd0*/  MOV R0, UR36 ;  /* 0x0000002400007c02 */ /* 0x000fe80008000f00 */
[----:B------:R-:W-:Y:S04]  /*1be0*/  SHF.L.U32 R5, R0, 0x1f, RZ ;  /* 0x0000001f00057819 */ /* 0x000fe800000006ff */
[----:B------:R-:W1:Y:S02]  /*1bf0*/  SYNCS.PHASECHK.TRANS64.TRYWAIT P0, [UR41+0x60], R5 ;  /* 0x00006005ff0075a7 */ /* 0x000e640008001129 */
[----:B-1----:R-:W-:Y:S05]  /*1c00*/  @!P0 BRA `(.L_x_20) ;  /* 0x0000008400a08947 */ /* 0x002fea0003800000 */
.L_x_19:
[----:B------:R2:W-:Y:S01]  /*1c10*/  @!P3 SYNCS.ARRIVE.TRANS64 RZ, [UR41], R3 ;  /* 0x00000003ffffb9a7 */ /* 0x0005e20008000029 */
[----:B------:R-:W-:Y:S04]  /*1c20*/  BSSY.RECONVERGENT B0, `(.L_x_21) ;  /* 0x0000003000007945 */ /* 0x000fe80003800200 */
[----:B------:R-:W-:Y:S05]  /*1c30*/  @P2 BRA `(.L_x_22) ;  /* 0x0000000000042947 */ /* 0x000fea0003800000 */
[----:B------:R-:W-:Y:S05]  /*1c40*/  BPT.TRAP 0x1 ;  /* 0x000000040000795c */ /* 0x000fea0000300000 */
.L_x_22:
[----:B------:R-:W-:Y:S05]  /*1c50*/  BSYNC.RECONVERGENT B0 ;  /* 0x0000000000007941 */ /* 0x000fea0003800200 */
.L_x_21:
[----:B------:R-:W-:Y:S02]  /*1c60*/  UIADD3 UR8, UPT, UPT, UR11, 0x1, URZ ;  /* 0x000000010b087890 */ /* 0x000fe4000fffe0ff */
[----:B------:R-:W-:Y:S02]  /*1c70*/  USHF.L.U32 UR43, UR15, 0x5, URZ ;  /* 0x000000050f2b7899 */ /* 0x000fe400080006ff */
[----:B------:R-:W-:Y:S02]  /*1c80*/  UISETP.NE.AND UP0, UPT, UR8, 0xc, UPT ;  /* 0x0000000c0800788c */ /* 0x000fe4000bf05270 */
[----:B------:R-:W-:Y:S02]  /*1c90*/  UISETP.NE.AND UP2, UPT, UR24, 0x1, UPT ;  /* 0x000000011800788c */ /* 0x000fe4000bf45270 */
[----:B------:R-:W-:Y:S02]  /*1ca0*/  USEL UR9, URZ, 0x1, UP0 ;  /* 0x00000001ff097887 */ /* 0x000fe40008000000 */
[----:B------:R-:W-:Y:S02]  /*1cb0*/  USEL UR37, UR8, URZ, UP0 ;  /* 0x000000ff08257287 */ /* 0x000fe40008000000 */
[----:B------:R-:W-:Y:S02]  /*1cc0*/  ULOP3.LUT UR36, UR36, UR9, URZ, 0x3c, !UPT ;  /* 0x0000000924247292 */ /* 0x000fe4000f8e3cff */
[----:B------:R-:W-:Y:S02]  /*1cd0*/  ULEA UR8, UR37, UR38, 0x3 ;  /* 0x0000002625087291 */ /* 0x000fe4000f8e18ff */
[----:B------:R-:W-:Y:S02]  /*1ce0*/  UIADD3 UR28, UP1, UPT, UR52, 0x80, URZ ;  /* 0x00000080341c7890 */ /* 0x000fe4000ff3e0ff */
[----:B------:R-:W-:Y:S01]  /*1cf0*/  ULEA UR14, UR11, UR38, 0xd ;  /* 0x000000260b0e7291 */ /* 0x000fe2000f8e68ff */
[----:B-1----:R-:W-:Y:S01]  /*1d00*/  MOV R0, UR36 ;  /* 0x0000002400007c02 */ /* 0x002fe20008000f00 */
[----:B------:R-:W-:Y:S02]  /*1d10*/  UIADD3.X UR29, UPT, UPT, URZ, UR53, URZ, UP1, !UPT ;  /* 0x00000035ff1d7290 */ /* 0x000fe40008ffe4ff */
[----:B------:R-:W-:Y:S01]  /*1d20*/  UIADD3 UR40, UPT, UPT, UR14, 0x8400, URZ ;  /* 0x000084000e287890 */ /* 0x000fe2000fffe0ff */
[----:B--2---:R-:W-:Y:S01]  /*1d30*/  SHF.L.U32 R3, R0, 0x1f, RZ ;  /* 0x0000001f00037819 */ /* 0x004fe200000006ff */
[----:B------:R-:W-:Y:S02]  /*1d40*/  UIADD3 UR44, UPT, UPT, UR14, 0x9400, URZ ;  /* 0x000094000e2c7890 */ /* 0x000fe4000fffe0ff */
[----:B------:R-:W-:Y:S01]  /*1d50*/  UIADD3 UR30, UP0, UPT, UR52, 0x180, URZ ;  /* 0x00000180341e7890 */ /* 0x000fe2000ff1e0ff */
[----:B------:R1:W2:Y:S01]  /*1d60*/  SYNCS.PHASECHK.TRANS64.TRYWAIT P0, [UR8+0x60], R3 ;  /* 0x00006003ff0075a7 */ /* 0x0002a20008001108 */
[----:B------:R-:W-:Y:S02]  /*1d70*/  UIMAD.WIDE.U32 UR8, UR43, UR22, URZ ;  /* 0x000000162b0872a5 */ /* 0x000fe4000f8e00ff */
[----:B------:R-:W-:Y:S02]  /*1d80*/  UPRMT UR32, UR34, 0x40, UR33 ;  /* 0x0000004022207896 */ /* 0x000fe40008000021 */
[----:B------:R-:W-:Y:S02]  /*1d90*/  UIADD3.X UR31, UPT, UPT, URZ, UR53, URZ, UP0, !UPT ;  /* 0x00000035ff1f7290 */ /* 0x000fe400087fe4ff */
[----:B------:R-:W-:Y:S02]  /*1da0*/  UIADD3 UR16, UPT, UPT, UR14, 0x20400, URZ ;  /* 0x000204000e107890 */ /* 0x000fe4000fffe0ff */
[----:B------:R-:W-:Y:S02]  /*1db0*/  UPRMT UR32, UR32, 0x5410, URZ ;  /* 0x0000541020207896 */ /* 0x000fe400080000ff */
[----:B------:R-:W-:Y:S01]  /*1dc0*/  UIADD3 UR15, UPT, UPT, UR15, 0x1, URZ ;  /* 0x000000010f0f7890 */ /* 0x000fe2000fffe0ff */
[----:B------:R-:W-:Y:S01]  /*1dd0*/  UMOV UR50, 0x0 ;  /* 0x0000000000327882 */ /* 0x000fe20000000000 */
[----:B------:R-:W-:Y:S02]  /*1de0*/  UMOV UR51, 0x10000000 ;  /* 0x1000000000337882 */ /* 0x000fe40000000000 */
[----:B------:R-:W-:Y:S01]  /*1df0*/  UISETP.NE.AND UP0, UPT, UR15, UR48, UPT ;  /* 0x000000300f00728c */ /* 0x000fe2000bf05270 */
[----:B------:R-:W-:Y:S01]  /*1e00*/  UTMALDG.2D [UR40], [UR28], desc[UR50] ;  /* 0x000032281c0075b4 */ /* 0x000fe20008009000 */
[----:B------:R-:W-:Y:S01]  /*1e10*/  UMOV UR45, UR41 ;  /* 0x00000029002d7c82 */ /* 0x000fe20008000000 */
[----:B------:R-:W-:Y:S01]  /*1e20*/  UMOV UR47, UR43 ;  /* 0x0000002b002f7c82 */ /* 0x000fe20008000000 */
[----:B------:R-:W-:Y:S01]  /*1e30*/  UMOV UR17, UR41 ;  /* 0x0000002900117c82 */ /* 0x000fe20008000000 */
[----:B------:R-:W-:Y:S01]  /*1e40*/  UMOV UR8, UR9 ;  /* 0x0000000900087c82 */ /* 0x000fe20008000000 */
[----:B------:R-:W-:Y:S01]  /*1e50*/  UMOV UR9, UR41 ;  /* 0x0000002900097c82 */ /* 0x000fe20008000000 */
[----:B------:R-:W-:Y:S01]  /*1e60*/  USHF.R.U32.HI UR8, URZ, UR23, UR8 ;  /* 0x00000017ff087299 */ /* 0x000fe20008011608 */
[----:B------:R-:W-:Y:S03]  /*1e70*/  UTMALDG.2D [UR44], [UR28], desc[UR50] ;  /* 0x0000322c1c0075b4 */ /* 0x000fe60008009000 */
[----:B------:R-:W-:Y:S02]  /*1e80*/  USEL UR8, UR43, UR8, !UP2 ;  /* 0x000000082b087287 */ /* 0x000fe4000d000000 */
[----:B------:R-:W-:Y:S02]  /*1e90*/  UISETP.NE.AND UP2, UPT, UR25, 0x1, UPT ;  /* 0x000000011900788c */ /* 0x000fe4000bf45270 */
[----:B------:R-:W-:Y:S07]  /*1ea0*/  UIMAD.WIDE.U32 UR12, UR8, UR27, URZ ;  /* 0x0000001b080c72a5 */ /* 0x000fee000f8e00ff */
[----:B------:R-:W-:Y:S02]  /*1eb0*/  UMOV UR12, UR13 ;  /* 0x0000000d000c7c82 */ /* 0x000fe40008000000 */
[----:B------:R-:W-:Y:S02]  /*1ec0*/  USHF.R.U32.HI UR21, URZ, UR26, UR12 ;  /* 0x0000001aff157299 */ /* 0x000fe4000801160c */
[----:B------:R-:W-:Y:S02]  /*1ed0*/  UIADD3 UR12, UPT, UPT, -UR8, URZ, URZ ;  /* 0x000000ff080c7290 */ /* 0x000fe4000fffe1ff */
[----:B------:R-:W-:Y:S02]  /*1ee0*/  USEL UR21, UR8, UR21, !UP2 ;  /* 0x0000001508157287 */ /* 0x000fe4000d000000 */
[----:B------:R-:W-:Y:S02]  /*1ef0*/  UIMAD UR12, UR24, UR12, UR43 ;  /* 0x0000000c180c72a4 */ /* 0x000fe4000f8e022b */
[----:B------:R-:W-:Y:S02]  /*1f00*/  UIADD3 UR11, UPT, UPT, -UR21, URZ, URZ ;  /* 0x000000ff150b7290 */ /* 0x000fe4000fffe1ff */
[----:B------:R-:W-:Y:S02]  /*1f10*/  UIMAD UR19, UR12, UR6, UR4 ;  /* 0x000000060c1372a4 */ /* 0x000fe4000f8e0204 */
[----:B------:R-:W-:Y:S01]  /*1f20*/  UIMAD UR8, UR25, UR11, UR8 ;  /* 0x0000000b190872a4 */ /* 0x000fe2000f8e0208 */
[----:B------:R-:W-:Y:S03]  /*1f30*/  UMOV UR13, UR21 ;  /* 0x00000015000d7c82 */ /* 0x000fe60008000000 */
[----:B------:R-:W-:Y:S02]  /*1f40*/  UIMAD UR20, UR8, UR7, UR5 ;  /* 0x00000007081472a4 */ /* 0x000fe4000f8e0205 */
[----:B------:R-:W-:Y:S01]  /*1f50*/  UIADD3 UR8, UPT, UPT, UR14, 0x21400, URZ ;  /* 0x000214000e087890 */ /* 0x000fe2000fffe0ff */
[----:B------:R-:W-:Y:S02]  /*1f60*/  UMOV UR11, UR19 ;  /* 0x00000013000b7c82 */ /* 0x000fe40008000000 */
[----:B------:R-:W-:Y:S02]  /*1f70*/  UMOV UR14, UR48 ;  /* 0x00000030000e7c82 */ /* 0x000fe40008000000 */
[----:B------:R-:W-:Y:S02]  /*1f80*/  UMOV UR12, UR20 ;  /* 0x00000014000c7c82 */ /* 0x000fe40008000000 */
[----:B------:R-:W-:Y:S02]  /*1f90*/  UTMALDG.4D.IM2COL [UR16], [UR30], UR32 ;  /* 0x000000101e0073b4 */ /* 0x000fe40008058020 */
[----:B------:R3:W-:Y:S02]  /*1fa0*/  UTMALDG.4D.IM2COL [UR8], [UR30], UR32 ;  /* 0x000000081e0073b4 */ /* 0x0007e40008058020 */
[----:B---3--:R-:W-:Y:S01]  /*1fb0*/  UMOV UR11, UR37 ;  /* 0x00000025000b7c82 */ /* 0x008fe20008000000 */
[----:B-1----:R-:W-:Y:S05]  /*1fc0*/  BRA.U UP0, `(.L_x_23) ;  /* 0xfffffff900f47547 */ /* 0x002fea000b83ffff */
.L_x_18:
[----:B------:R-:W-:Y:S01]  /*1fd0*/  ULEA UR4, UR37, UR38, 0x3 ;  /* 0x0000002625047291 */ /* 0x000fe2000f8e18ff */
[----:B------:R-:W-:Y:S01]  /*1fe0*/  MOV R0, UR36 ;  /* 0x0000002400007c02 */ /* 0x000fe20008000f00 */
[----:B------:R-:W-:Y:S01]  /*1ff0*/  @!P1 SYNCS.ARRIVE.TRANS64.A1T0 RZ, [UR38+0x108], RZ ;  /* 0x000108ffffff99a7 */ /* 0x000fe20008100026 */
[----:B------:R-:W-:Y:S02]  /*2000*/  UISETP.GT.AND UP0, UPT, UR61, UR60, UPT ;  /* 0x0000003c3d00728c */ /* 0x000fe4000bf04270 */
[----:B------:R-:W-:-:S04]  /*2010*/  SHF.L.U32 R0, R0, 0x1f, RZ ;  /* 0x0000001f00007819 */ /* 0x000fc800000006ff */
[----:B--2---:R1:W2:Y:S03]  /*2020*/  SYNCS.PHASECHK.TRANS64.TRYWAIT P0, [UR4+0x60], R0 ;  /* 0x00006000ff0075a7 */ /* 0x0042a60008001104 */
[----:B------:R-:W-:Y:S05]  /*2030*/  BRA.U !UP0, `(.L_x_24) ;  /* 0x0000000508487547 */ /* 0x000fea000b800000 */
[----:B------:R-:W3:Y:S01]  /*2040*/  LDCU.64 UR10, c[0x0][0x5b0] ;  /* 0x0000b600ff0a77ac */ /* 0x000ee20008000a00 */
[----:B------:R-:W3:Y:S01]  /*2050*/  LDCU.64 UR8, c[0x0][0x5d8] ;  /* 0x0000bb00ff0877ac */ /* 0x000ee20008000a00 */
[----:B------:R-:W4:Y:S01]  /*2060*/  LDCU UR24, c[0x0][0x598] ;  /* 0x0000b300ff1877ac */ /* 0x000f220008000800 */
[----:B------:R-:W1:Y:S01]  /*2070*/  LDCU UR15, c[0x0][0x58c] ;  /* 0x0000b180ff0f77ac */ /* 0x000e620008000800 */
[----:B------:R-:W1:Y:S01]  /*2080*/  LDCU UR26, c[0x0][0x59c] ;  /* 0x0000b380ff1a77ac */ /* 0x000e620008000800 */
[----:B------:R-:W1:Y:S01]  /*2090*/  LDCU UR25, c[0x0][0x5a0] ;  /* 0x0000b400ff1977ac */ /* 0x000e620008000800 */
[----:B---3--:R-:W-:Y:S01]  /*20a0*/  UIMAD UR41, UR56, UR10, UR8 ;  /* 0x0000000a382972a4 */ /* 0x008fe2000f8e0208 */
[----:B------:R-:W3:Y:S01]  /*20b0*/  LDCU.64 UR22, c[0x0][0x590] ;  /* 0x0000b200ff1677ac */ /* 0x000ee20008000a00 */
[----:B------:R-:W1:Y:S01]  /*20c0*/  LDCU.64 UR6, c[0x0][0x5b8] ;  /* 0x0000b700ff0677ac */ /* 0x000e620008000a00 */
[----:B------:R-:W1:Y:S01]  /*20d0*/  LDCU.64 UR4, c[0x0][0x5d0] ;  /* 0x0000ba00ff0477ac */ /* 0x000e620008000a00 */
[----:B------:R-:W-:-:S02]  /*20e0*/  UIMAD UR40, UR49, UR11, UR9 ;  /* 0x0000000b312872a4 */ /* 0x000fc4000f8e0209 */
[----:B------:R-:W-:Y:S02]  /*20f0*/  UIADD3 UR43, UPT, UPT, UR62, UR14, URZ ;  /* 0x0000000e3e2b7290 */ /* 0x000fe4000fffe0ff */
[----:B------:R-:W-:Y:S02]  /*2100*/  UIADD3 UR46, UPT, UPT, UR42, 0x40, URZ ;  /* 0x000000402a2e7890 */ /* 0x000fe4000fffe0ff */
[----:B------:R-:W-:Y:S01]  /*2110*/  UIADD3 UR10, UPT, UPT, UR18, 0x40, URZ ;  /* 0x00000040120a7890 */ /* 0x000fe2000fffe0ff */
[----:B----4-:R-:W-:-:S11]  /*2120*/  UMOV UR8, UR37 ;  /* 0x0000002500087c82 */ /* 0x010fd60008000000 */
.L_x_29:
[----:B------:R-:W-:Y:S01]  /*2130*/  @!P3 MOV R3, 0x4000 ;  /* 0x000040000003b802 */ /* 0x000fe20000000f00 */
[----:B------:R-:W-:Y:S01]  /*2140*/  ULEA UR29, UR8, UR38, 0x3 ;  /* 0x00000026081d7291 */ /* 0x000fe2000f8e18ff */
[----:B-12---:R-:W-:Y:S11]  /*2150*/  @P0 BRA `(.L_x_25) ;  /* 0x0000000000100947 */ /* 0x006ff60003800000 */
[----:B-1----:R-:W-:Y:S04]  /*2160*/  MOV R0, UR36 ;  /* 0x0000002400007c02 */ /* 0x002fe80008000f00 */
[----:B------:R-:W-:Y:S04]  /*2170*/  SHF.L.U32 R5, R0, 0x1f, RZ ;  /* 0x0000001f00057819 */ /* 0x000fe800000006ff */
[----:B------:R-:W1:Y:S02]  /*2180*/  SYNCS.PHASECHK.TRANS64.TRYWAIT P0, [UR29+0x60], R5 ;  /* 0x00006005ff0075a7 */ /* 0x000e64000800111d */
[----:B-1----:R-:W-:Y:S05]  /*2190*/  @!P0 BRA `(.L_x_26) ;  /* 0x0000008000548947 */ /* 0x002fea0003800000 */
.L_x_25:
[----:B------:R2:W-:Y:S01]  /*21a0*/  @!P3 SYNCS.ARRIVE.TRANS64 RZ, [UR29], R3 ;  /* 0x00000003ffffb9a7 */ /* 0x0005e2000800001d */
[----:B------:R-:W-:Y:S04]  /*21b0*/  BSSY.RECONVERGENT B0, `(.L_x_27) ;  /* 0x0000003000007945 */ /* 0x000fe80003800200 */
[----:B------:R-:W-:Y:S05]  /*21c0*/  @P2 BRA `(.L_x_28) ;  /* 0x0000000000042947 */ /* 0x000fea0003800000 */
[----:B-1-3--:R-:W-:Y:S05]  /*21d0*/  BPT.TRAP 0x1 ;  /* 0x000000040000795c */ /* 0x00afea0000300000 */
.L_x_28:
[----:B-1-3--:R-:W-:Y:S05]  /*21e0*/  BSYNC.RECONVERGENT B0 ;  /* 0x0000000000007941 */ /* 0x00afea0003800200 */
.L_x_27:
[----:B------:R-:W-:Y:S02]  /*21f0*/  UIADD3 UR9, UPT, UPT, UR8, 0x1, URZ ;  /* 0x0000000108097890 */ /* 0x000fe4000fffe0ff */
[----:B------:R-:W-:Y:S02]  /*2200*/  USHF.L.U32 UR31, UR14, 0x5, URZ ;  /* 0x000000050e1f7899 */ /* 0x000fe400080006ff */
[----:B------:R-:W-:Y:S02]  /*2210*/  UISETP.NE.AND UP0, UPT, UR9, 0xc, UPT ;  /* 0x0000000c0900788c */ /* 0x000fe4000bf05270 */
[----:B------:R-:W-:Y:S02]  /*2220*/  ULEA UR19, UR8, UR38, 0xd ;  /* 0x0000002608137291 */ /* 0x000fe4000f8e68ff */
[----:B------:R-:W-:Y:S02]  /*2230*/  USEL UR11, URZ, 0x1, UP0 ;  /* 0x00000001ff0b7887 */ /* 0x000fe40008000000 */
[----:B------:R-:W-:Y:S02]  /*2240*/  USEL UR37, UR9, URZ, UP0 ;  /* 0x000000ff09257287 */ /* 0x000fe40008000000 */
[----:B------:R-:W-:Y:S02]  /*2250*/  ULOP3.LUT UR36, UR36, UR11, URZ, 0x3c, !UPT ;  /* 0x0000000b24247292 */ /* 0x000fe4000f8e3cff */
[----:B------:R-:W-:Y:S02]  /*2260*/  ULEA UR9, UR37, UR38, 0x3 ;  /* 0x0000002625097291 */ /* 0x000fe4000f8e18ff */
[----:B------:R-:W-:Y:S02]  /*2270*/  UISETP.NE.AND UP2, UPT, UR15, 0x1, UPT ;  /* 0x000000010f00788c */ /* 0x000fe4000bf45270 */
[----:B------:R-:W-:Y:S01]  /*2280*/  UIADD3 UR32, UP1, UPT, UR52, 0x80, URZ ;  /* 0x0000008034207890 */ /* 0x000fe2000ff3e0ff */
[----:B------:R-:W-:Y:S01]  /*2290*/  MOV R0, UR36 ;  /* 0x0000002400007c02 */ /* 0x000fe20008000f00 */
[----:B------:R-:W-:Y:S02]  /*22a0*/  UISETP.NE.AND UP3, UPT, UR24, 0x1, UPT ;  /* 0x000000011800788c */ /* 0x000fe4000bf65270 */
[----:B------:R-:W-:Y:S01]  /*22b0*/  UIADD3.X UR33, UPT, UPT, URZ, UR53, URZ, UP1, !UPT ;  /* 0x00000035ff217290 */ /* 0x000fe20008ffe4ff */
[----:B--2---:R-:W-:Y:S01]  /*22c0*/  SHF.L.U32 R3, R0, 0x1f, RZ ;  /* 0x0000001f00037819 */ /* 0x004fe200000006ff */
[----:B------:R-:W-:Y:S02]  /*22d0*/  UIADD3 UR28, UPT, UPT, UR19, 0x8400, URZ ;  /* 0x00008400131c7890 */ /* 0x000fe4000fffe0ff */
[----:B------:R-:W-:Y:S01]  /*22e0*/  UIADD3 UR44, UPT, UPT, UR19, 0x9400, URZ ;  /* 0x00009400132c7890 */ /* 0x000fe2000fffe0ff */
[----:B------:R4:W1:Y:S01]  /*22f0*/  SYNCS.PHASECHK.TRANS64.TRYWAIT P0, [UR9+0x60], R3 ;  /* 0x00006003ff0075a7 */ /* 0x0008620008001109 */
[----:B------:R-:W-:Y:S02]  /*2300*/  UIMAD.WIDE.U32 UR8, UR31, UR22, URZ ;  /* 0x000000161f0872a5 */ /* 0x000fe4000f8e00ff */
[----:B------:R-:W-:Y:S02]  /*2310*/  UIADD3 UR34, UP0, UPT, UR52, 0x180, URZ ;  /* 0x0000018034227890 */ /* 0x000fe4000ff1e0ff */
[----:B------:R-:W-:Y:S02]  /*2320*/  UPRMT UR27, UR41, 0x40, UR40 ;  /* 0x00000040291b7896 */ /* 0x000fe40008000028 */
[----:B------:R-:W-:Y:S02]  /*2330*/  UIADD3 UR16, UPT, UPT, UR19, 0x20400, URZ ;  /* 0x0002040013107890 */ /* 0x000fe4000fffe0ff */
[----:B------:R-:W-:Y:S02]  /*2340*/  UIADD3.X UR35, UPT, UPT, URZ, UR53, URZ, UP0, !UPT ;  /* 0x00000035ff237290 */ /* 0x000fe400087fe4ff */
[----:B------:R-:W-:Y:S02]  /*2350*/  UPRMT UR27, UR27, 0x5410, URZ ;  /* 0x000054101b1b7896 */ /* 0x000fe400080000ff */
[----:B------:R-:W-:Y:S01]  /*2360*/  UIADD3 UR14, UPT, UPT, UR14, 0x1, URZ ;  /* 0x000000010e0e7890 */ /* 0x000fe2000fffe0ff */
[----:B------:R-:W-:Y:S01]  /*2370*/  UMOV UR50, 0x0 ;  /* 0x0000000000327882 */ /* 0x000fe20000000000 */
[----:B------:R-:W-:Y:S02]  /*2380*/  UMOV UR51, 0x10000000 ;  /* 0x1000000000337882 */ /* 0x000fe40000000000 */
[----:B------:R-:W-:Y:S01]  /*2390*/  UISETP.NE.AND UP0, UPT, UR14, UR43, UPT ;  /* 0x0000002b0e00728c */ /* 0x000fe2000bf05270 */
[----:B------:R-:W-:Y:S01]  /*23a0*/  UMOV UR30, UR42 ;  /* 0x0000002a001e7c82 */ /* 0x000fe20008000000 */
[----:B------:R-:W-:Y:S01]  /*23b0*/  UMOV UR45, UR29 ;  /* 0x0000001d002d7c82 */ /* 0x000fe20008000000 */
[----:B------:R-:W-:Y:S01]  /*23c0*/  UTMALDG.2D [UR28], [UR32], desc[UR50] ;  /* 0x0000321c200075b4 */ /* 0x000fe20008009000 */
[----:B------:R-:W-:Y:S01]  /*23d0*/  UMOV UR47, UR31 ;  /* 0x0000001f002f7c82 */ /* 0x000fe20008000000 */
[----:B------:R-:W-:Y:S01]  /*23e0*/  UMOV UR17, UR29 ;  /* 0x0000001d00117c82 */ /* 0x000fe20008000000 */
[----:B------:R-:W-:Y:S01]  /*23f0*/  UMOV UR8, UR9 ;  /* 0x0000000900087c82 */ /* 0x000fe20008000000 */
[----:B------:R-:W-:Y:S01]  /*2400*/  UMOV UR9, UR29 ;  /* 0x0000001d00097c82 */ /* 0x000fe20008000000 */
[----:B------:R-:W-:Y:S01]  /*2410*/  USHF.R.U32.HI UR11, URZ, UR23, UR8 ;  /* 0x00000017ff0b7299 */ /* 0x000fe20008011608 */
[----:B------:R-:W-:Y:S03]  /*2420*/  UTMALDG.2D [UR44], [UR32], desc[UR50] ;  /* 0x0000322c200075b4 */ /* 0x000fe60008009000 */
[----:B------:R-:W-:Y:S04]  /*2430*/  USEL UR11, UR31, UR11, !UP2 ;  /* 0x0000000b1f0b7287 */ /* 0x000fe8000d000000 */
[----:B------:R-:W-:Y:S07]  /*2440*/  UIMAD.WIDE.U32 UR12, UR11, UR26, URZ ;  /* 0x0000001a0b0c72a5 */ /* 0x000fee000f8e00ff */
[----:B------:R-:W-:Y:S01]  /*2450*/  UMOV UR8, UR13 ;  /* 0x0000000d00087c82 */ /* 0x000fe20008000000 */
[----:B------:R-:W-:Y:S02]  /*2460*/  UIADD3 UR13, UPT, UPT, -UR11, URZ, URZ ;  /* 0x000000ff0b0d7290 */ /* 0x000fe4000fffe1ff */
[----:B------:R-:W-:Y:S02]  /*2470*/  USHF.R.U32.HI UR12, URZ, UR25, UR8 ;  /* 0x00000019ff0c7299 */ /* 0x000fe40008011608 */
[----:B------:R-:W-:Y:S02]  /*2480*/  UIMAD UR13, UR15, UR13, UR31 ;  /* 0x0000000d0f0d72a4 */ /* 0x000fe4000f8e021f */
[----:B------:R-:W-:Y:S02]  /*2490*/  USEL UR21, UR11, UR12, !UP3 ;  /* 0x0000000c0b157287 */ /* 0x000fe4000d800000 */
[----:B------:R-:W-:Y:S02]  /*24a0*/  UIADD3 UR8, UPT, UPT, UR19, 0x21400, URZ ;  /* 0x0002140013087890 */ /* 0x000fe4000fffe0ff */
[----:B------:R-:W-:Y:S02]  /*24b0*/  UIADD3 UR12, UPT, UPT, -UR21, URZ, URZ ;  /* 0x000000ff150c7290 */ /* 0x000fe4000fffe1ff */
[----:B------:R-:W-:Y:S02]  /*24c0*/  UIMAD UR19, UR13, UR6, UR4 ;  /* 0x000000060d1372a4 */ /* 0x000fe4000f8e0204 */
[----:B------:R-:W-:Y:S01]  /*24d0*/  UIMAD UR11, UR24, UR12, UR11 ;  /* 0x0000000c180b72a4 */ /* 0x000fe2000f8e020b */
[----:B------:R-:W-:Y:S03]  /*24e0*/  UMOV UR13, UR21 ;  /* 0x00000015000d7c82 */ /* 0x000fe60008000000 */
[----:B------:R-:W-:Y:S03]  /*24f0*/  UIMAD UR20, UR11, UR7, UR5 ;  /* 0x000000070b1472a4 */ /* 0x000fe6000f8e0205 */
[----:B------:R-:W-:Y:S04]  /*2500*/  UMOV UR11, UR19 ;  /* 0x00000013000b7c82 */ /* 0x000fe80008000000 */
[----:B------:R-:W-:Y:S02]  /*2510*/  UMOV UR12, UR20 ;  /* 0x00000014000c7c82 */ /* 0x000fe40008000000 */
[----:B------:R-:W-:Y:S01]  /*2520*/  UTMALDG.4D.IM2COL [UR16], [UR34], UR27 ;  /* 0x00000010220073b4 */ /* 0x000fe2000805801b */
[----:B------:R2:W-:Y:S02]  /*2530*/  UTMALDG.4D.IM2COL [UR8], [UR34], UR27 ;  /* 0x00000008220073b4 */ /* 0x0005e4000805801b */
[----:B--2---:R-:W-:Y:S01]  /*2540*/  UMOV UR8, UR37 ;  /* 0x0000002500087c82 */ /* 0x004fe20008000000 */
[----:B----4-:R-:W-:Y:S05]  /*2550*/  BRA.U UP0, `(.L_x_29) ;  /* 0xfffffff900f47547 */ /* 0x010fea000b83ffff */
.L_x_24:
[----:B------:R-:W-:Y:S01]  /*2560*/  SHF.L.U32 R3, R2, 0x1f, RZ ;  /* 0x0000001f02037819 */ /* 0x000fe200000006ff */
[----:B------:R-:W-:-:S03]  /*2570*/  NOP ;  /* 0x0000000000007918 */ /* 0x000fc60000000000 */
[----:B-12---:R-:W1:Y:S02]  /*2580*/  SYNCS.PHASECHK.TRANS64.TRYWAIT P0, [UR38+0x110], R3 ;  /* 0x00011003ff0075a7 */ /* 0x006e640008001126 */
[----:B-1----:R-:W-:Y:S05]  /*2590*/  @!P0 BRA `(.L_x_30) ;  /* 0x0000007c006c8947 */ /* 0x002fea0003800000 */
.L_x_135:
[----:B------:R-:W2:Y:S01]  /*25a0*/  LDS.128 R4, [UR38+0x150] ;  /* 0x00015026ff047984 */ /* 0x000ea20008000c00 */
[----:B------:R-:W-:Y:S02]  /*25b0*/  UIADD3 UR4, UPT, UPT, UR38, 0x118, URZ ;  /* 0x0000011826047890 */ /* 0x000fe4000fffe0ff */
[----:B------:R-:W-:Y:S01]  /*25c0*/  UISETP.GE.AND UP0, UPT, UR39, 0x1, UPT ;  /* 0x000000012700788c */ /* 0x000fe2000bf06270 */
[----:B------:R-:W-:Y:S01]  /*25d0*/  @!PT LDS RZ, [RZ] ;  /* 0x00000000fffff984 */ /* 0x000fe20000000800 */
[----:B------:R-:W-:Y:S01]  /*25e0*/  @!PT LDS RZ, [RZ] ;  /* 0x00000000fffff984 */ /* 0x000fe20000000800 */
[----:B------:R-:W-:Y:S01]  /*25f0*/  @!PT LDS RZ, [RZ] ;  /* 0x00000000fffff984 */ /* 0x000fe20000000800 */
[----:B------:R-:W-:Y:S01]  /*2600*/  @!PT LDS RZ, [RZ] ;  /* 0x00000000fffff984 */ /* 0x000fe20000000800 */
[----:B------:R3:W-:Y:S06]  /*2610*/  MEMBAR.ALL.CTA ;  /* 0x0000000000007992 */ /* 0x0007ec0000008000 */
[----:B---3--:R-:W3:Y:S01]  /*2620*/  FENCE.VIEW.ASYNC.S ;  /* 0x00000000000073c6 */ /* 0x008ee20000000000 */
[----:B------:R-:W-:-:S09]  /*2630*/  UPRMT UR4, URZ, 0x654, UR4 ;  /* 0x00000654ff047896 */ /* 0x000fd20008000004 */
[----:B---3--:R-:W-:Y:S01]  /*2640*/  SYNCS.ARRIVE.TRANS64.RED.A1T0 RZ, [UR4], RZ ;  /* 0x000000ffffff79a7 */ /* 0x008fe20008100404 */
[----:B--2---:R-:W-:-:S13]  /*2650*/  LOP3.LUT P0, RZ, R6, 0x1, RZ, 0xc0, !PT ;  /* 0x0000000106ff7812 */ /* 0x004fda000780c0ff */
[----:B------:R-:W-:Y:S01]  /*2660*/  VOTEU.ANY UP1, P0 ;  /* 0x0000000000ff7886 */ /* 0x000fe20000020100 */
[----:B------:R-:W-:-:S13]  /*2670*/  PLOP3.LUT P0, PT, PT, PT, UP1, 0x80, 0x8 ;  /* 0x000000000008781c */ /* 0x000fda0003f0f018 */
[----:B-1----:R-:W-:Y:S02]  /*2680*/  @P0 MOV R0, R4 ;  /* 0x0000000400000202 */ /* 0x002fe40000000f00 */
[----:B------:R-:W-:Y:S02]  /*2690*/  @P0 LOP3.LUT R4, R5, 0xffff, RZ, 0xc0, !PT ;  /* 0x0000ffff05040812 */ /* 0x000fe400078ec0ff */
[----:B------:R-:W-:Y:S02]  /*26a0*/  @P0 R2UR UR6, R0 ;  /* 0x00000000000602ca */ /* 0x000fe400000e0000 */
[----:B------:R-:W-:-:S11]  /*26b0*/  @P0 R2UR UR5, R4 ;  /* 0x00000000040502ca */ /* 0x000fd600000e0000 */
[----:B------:R-:W-:Y:S02]  /*26c0*/  @UP1 UMOV UR55, UR6 ;  /* 0x0000000600371c82 */ /* 0x000fe40008000000 */
[----:B------:R-:W-:Y:S01]  /*26d0*/  @UP1 UMOV UR54, UR5 ;  /* 0x0000000500361c82 */ /* 0x000fe20008000000 */
[----:B------:R-:W-:Y:S05]  /*26e0*/  BRA.U !UP0, `(.L_x_31) ;  /* 0x0000000108d47547 */ /* 0x000fea000b800000 */
[----:B------:R-:W1:Y:S01]  /*26f0*/  LDCU.128 UR16, c[0x0][0xb10] ;  /* 0x00016200ff1077ac */ /* 0x000e620008000c00 */
[----:B------:R-:W2:Y:S01]  /*2700*/  LDCU UR20, c[0x0][0xb20] ;  /* 0x00016400ff1477ac */ /* 0x000ea20008000800 */
[----:B------:R-:W3:Y:S01]  /*2710*/  LDCU UR13, c[0x0][0xb0c] ;  /* 0x00016180ff0d77ac */ /* 0x000ee20008000800 */
[----:B------:R-:W4:Y:S01]  /*2720*/  LDCU.64 UR14, c[0x0][0xb28] ;  /* 0x00016500ff0e77ac */ /* 0x000f220008000a00 */
[----:B------:R-:W-:Y:S02]  /*2730*/  UISETP.NE.AND UP3, UPT, UR39, 0x1, UPT ;  /* 0x000000012700788c */ /* 0x000fe4000bf65270 */
[----:B-1----:R-:W-:Y:S02]  /*2740*/  UIMAD.WIDE.U32 UR4, UR58, UR19, URZ ;  /* 0x000000133a0472a5 */ /* 0x002fe4000f8e00ff */
[----:B------:R-:W-:Y:S02]  /*2750*/  UIMAD.WIDE.U32 UR6, UR59, UR16, URZ ;  /* 0x000000103b0672a5 */ /* 0x000fe4000f8e00ff */
[----:B------:R-:W-:-:S02]  /*2760*/  UISETP.NE.AND UP0, UPT, UR18, 0x1, UPT ;  /* 0x000000011200788c */ /* 0x000fc4000bf05270 */
[----:B------:R-:W-:Y:S01]  /*2770*/  UIMAD.WIDE.U32 UR10, UR54, UR19, URZ ;  /* 0x00000013360a72a5 */ /* 0x000fe2000f8e00ff */
[----:B------:R-:W-:Y:S01]  /*2780*/  UMOV UR4, UR5 ;  /* 0x0000000500047c82 */ /* 0x000fe20008000000 */
[----:B---3--:R-:W-:Y:S02]  /*2790*/  UISETP.NE.AND UP2, UPT, UR13, 0x1, UPT ;  /* 0x000000010d00788c */ /* 0x008fe4000bf45270 */
[----:B--2---:R-:W-:Y:S02]  /*27a0*/  USHF.R.U32.HI UR5, URZ, UR20, UR4 ;  /* 0x00000014ff057299 */ /* 0x004fe40008011604 */
[----:B------:R-:W-:Y:S01]  /*27b0*/  UIMAD.WIDE.U32 UR8, UR55, UR16, URZ ;  /* 0x00000010370872a5 */ /* 0x000fe2000f8e00ff */
[----:B------:R-:W-:Y:S01]  /*27c0*/  UMOV UR4, UR7 ;  /* 0x0000000700047c82 */ /* 0x000fe20008000000 */
[----:B------:R-:W-:Y:S02]  /*27d0*/  USEL UR5, UR58, UR5, !UP0 ;  /* 0x000000053a057287 */ /* 0x000fe4000c000000 */
[----:B------:R-:W-:-:S02]  /*27e0*/  USHF.R.U32.HI UR4, URZ, UR17, UR4 ;  /* 0x00000011ff047299 */ /* 0x000fc40008011604 */
[----:B----4-:R-:W-:Y:S02]  /*27f0*/  UIMAD.WIDE.U32 UR6, UR5, UR14, URZ ;  /* 0x0000000e050672a5 */ /* 0x010fe4000f8e00ff */
[----:B------:R-:W-:Y:S01]  /*2800*/  USEL UR12, UR59, UR4, !UP2 ;  /* 0x000000043b0c7287 */ /* 0x000fe2000d000000 */
[----:B------:R-:W-:Y:S02]  /*2810*/  UMOV UR8, UR9 ;  /* 0x0000000900087c82 */ /* 0x000fe40008000000 */
[----:B------:R-:W-:Y:S01]  /*2820*/  UMOV UR4, UR11 ;  /* 0x0000000b00047c82 */ /* 0x000fe20008000000 */
[----:B------:R-:W-:Y:S01]  /*2830*/  UIMAD.WIDE.U32 UR10, UR12, UR14, URZ ;  /* 0x0000000e0c0a72a5 */ /* 0x000fe2000f8e00ff */
[----:B------:R-:W-:Y:S01]  /*2840*/  UMOV UR6, UR7 ;  /* 0x0000000700067c82 */ /* 0x000fe20008000000 */
[----:B------:R-:W-:Y:S02]  /*2850*/  USHF.R.U32.HI UR4, URZ, UR20, UR4 ;  /* 0x00000014ff047299 */ /* 0x000fe40008011604 */
[----:B------:R-:W-:-:S02]  /*2860*/  @UP3 USHF.R.U32.HI UR5, URZ, UR15, UR6 ;  /* 0x0000000fff053299 */ /* 0x000fc40008011606 */
[----:B------:R-:W-:Y:S01]  /*2870*/  USHF.R.U32.HI UR17, URZ, UR17, UR8 ;  /* 0x00000011ff117299 */ /* 0x000fe20008011608 */
[----:B------:R-:W-:Y:S01]  /*2880*/  UMOV UR6, UR11 ;  /* 0x0000000b00067c82 */ /* 0x000fe20008000000 */
[----:B------:R-:W-:Y:S02]  /*2890*/  USEL UR4, UR54, UR4, !UP0 ;  /* 0x0000000436047287 */ /* 0x000fe4000c000000 */
[----:B------:R-:W-:Y:S02]  /*28a0*/  @UP3 USHF.R.U32.HI UR12, URZ, UR15, UR6 ;  /* 0x0000000fff0c3299 */ /* 0x000fe40008011606 */
[----:B------:R-:W-:Y:S02]  /*28b0*/  UIMAD UR6, UR39, UR5, URZ ;  /* 0x00000005270672a4 */ /* 0x000fe4000f8e02ff */
[----:B------:R-:W-:Y:S02]  /*28c0*/  USEL UR5, UR55, UR17, !UP2 ;  /* 0x0000001137057287 */ /* 0x000fe4000d000000 */
[----:B------:R-:W-:-:S02]  /*28d0*/  UIMAD UR8, UR39, UR12, URZ ;  /* 0x0000000c270872a4 */ /* 0x000fc4000f8e02ff */
[----:B------:R-:W-:Y:S02]  /*28e0*/  UISETP.GE.AND UP0, UPT, UR4, UR6, UPT ;  /* 0x000000060400728c */ /* 0x000fe4000bf06270 */
[----:B------:R-:W-:Y:S02]  /*28f0*/  UIMAD.WIDE.U32 UR6, UR4, UR14, URZ ;  /* 0x0000000e040672a5 */ /* 0x000fe4000f8e00ff */
[----:B------:R-:W-:Y:S02]  /*2900*/  UISETP.GE.OR UP0, UPT, UR5, UR8, UP0 ;  /* 0x000000080500728c */ /* 0x000fe40008706670 */
[----:B------:R-:W-:Y:S02]  /*2910*/  UIMAD.WIDE.U32 UR8, UR5, UR14, URZ ;  /* 0x0000000e050872a5 */ /* 0x000fe4000f8e00ff */
[----:B------:R-:W-:Y:S01]  /*2920*/  UIADD3 UR10, UPT, UPT, -UR4, URZ, URZ ;  /* 0x000000ff040a7290 */ /* 0x000fe2000fffe1ff */
[----:B------:R-:W-:Y:S02]  /*2930*/  UMOV UR6, UR7 ;  /* 0x0000000700067c82 */ /* 0x000fe40008000000 */
[----:B------:R-:W-:-:S02]  /*2940*/  USHF.R.U32.HI UR6, URZ, UR15, UR6 ;  /* 0x0000000fff067299 */ /* 0x000fc40008011606 */
[----:B------:R-:W-:Y:S02]  /*2950*/  UIMAD UR10, UR18, UR10, UR54 ;  /* 0x0000000a120a72a4 */ /* 0x000fe4000f8e0236 */
[----:B------:R-:W-:Y:S01]  /*2960*/  USEL UR6, UR4, UR6, !UP3 ;  /* 0x0000000604067287 */ /* 0x000fe2000d800000 */
[----:B------:R-:W-:Y:S01]  /*2970*/  @!UP0 UMOV UR7, UR9 ;  /* 0x0000000900078c82 */ /* 0x000fe20008000000 */
[----:B------:R-:W-:Y:S02]  /*2980*/  UIADD3 UR9, UPT, UPT, -UR5, URZ, URZ ;  /* 0x000000ff05097290 */ /* 0x000fe4000fffe1ff */
[----:B------:R-:W-:Y:S02]  /*2990*/  @!UP0 USHF.R.U32.HI UR7, URZ, UR15, UR7 ;  /* 0x0000000fff078299 */ /* 0x000fe40008011607 */
[----:B------:R-:W-:Y:S02]  /*29a0*/  UIADD3 UR8, UPT, UPT, -UR6, URZ, URZ ;  /* 0x000000ff06087290 */ /* 0x000fe4000fffe1ff */
[----:B------:R-:W-:-:S02]  /*29b0*/  @!UP0 USEL UR7, UR5, UR7, !UP3 ;  /* 0x0000000705078287 */ /* 0x000fc4000d800000 */
[----:B------:R-:W-:Y:S02]  /*29c0*/  UIMAD UR8, UR39, UR8, UR4 ;  /* 0x00000008270872a4 */ /* 0x000fe4000f8e0204 */
[----:B------:R-:W-:Y:S02]  /*29d0*/  @!UP0 UIADD3 UR6, UPT, UPT, UR6, -UR7, URZ ;  /* 0x8000000706068290 */ /* 0x000fe4000fffe0ff */
[----:B------:R-:W-:Y:S02]  /*29e0*/  @!UP0 UIMAD UR7, UR8, UR12, UR7 ;  /* 0x0000000c080782a4 */ /* 0x000fe4000f8e0207 */
[----:B------:R-:W-:Y:S02]  /*29f0*/  @!UP0 UIMAD UR4, UR39, UR6, UR5 ;  /* 0x00000006270482a4 */ /* 0x000fe4000f8e0205 */
[----:B------:R-:W-:Y:S02]  /*2a00*/  UIMAD UR6, UR13, UR9, UR55 ;  /* 0x000000090d0672a4 */ /* 0x000fe4000f8e0237 */
[----:B------:R-:W-:Y:S01]  /*2a10*/  UIMAD UR54, UR4, UR18, UR10 ;  /* 0x00000012043672a4 */ /* 0x000fe2000f8e020a */
[----:B------:R-:W-:-:S02]  /*2a20*/  @!UP0 UMOV UR5, UR7 ;  /* 0x0000000700058c82 */ /* 0x000fc40008000000 */
[----:B------:R-:W-:-:S12]  /*2a30*/  UIMAD UR55, UR5, UR13, UR6 ;  /* 0x0000000d053772a4 */ /* 0x000fd8000f8e0206 */
.L_x_31:
        /* <DEDUP_REMOVED lines=20> */
.L_x_32:
[----:B------:R-:W-:Y:S02]  /*2b80*/  R2UR UR5, R82 ;  /* 0x00000000520572ca */ /* 0x000fe400000e0000 */
[----:B------:R-:W-:Y:S02]  /*2b90*/  R2UR UR4, R81 ;  /* 0x00000000510472ca */ /* 0x000fe400000e0000 */
[----:B------:R-:W-:Y:S02]  /*2ba0*/  PLOP3.LUT P1, PT, PT, PT, PT, 0x80, 0x8 ;  /* 0x000000000008781c */ /* 0x000fe40003f2f070 */
[----:B------:R-:W-:-:S07]  /*2bb0*/  LOP3.LUT R2, R2, 0x1, RZ, 0x3c, !PT ;  /* 0x0000000102027812 */ /* 0x000fce00078e3cff */
[----:B------:R-:W-:Y:S02]  /*2bc0*/  UIADD3 UR24, UPT, UPT, UR55, UR5, URZ ;  /* 0x0000000537187290 */ /* 0x000fe4000fffe0ff */
[----:B------:R-:W-:Y:S01]  /*2bd0*/  UIADD3 UR20, UPT, UPT, UR54, UR4, URZ ;  /* 0x0000000436147290 */ /* 0x000fe2000fffe0ff */
[----:B------:R-:W-:Y:S11]  /*2be0*/  BRA.U UP1, `(.L_x_33) ;  /* 0xffffffe9016c7547 */ /* 0x000ff6000b83ffff */
[----:B------:R-:W-:Y:S01]  /*2bf0*/  UIADD3 UR38, UPT, UPT, UR38, 0x60, URZ ;  /* 0x0000006026267890 */ /* 0x000fe2000fffe0ff */
[----:B------:R-:W-:-:S03]  /*2c00*/  MOV R3, UR36 ;  /* 0x0000002400037c02 */ /* 0x000fc60008000f00 */
[----:B------:R-:W-:Y:S01]  /*2c10*/  ULEA UR4, UR37, UR38, 0x3 ;  /* 0x0000002625047291 */ /* 0x000fe2000f8e18ff */
[----:B------:R-:W-:-:S08]  /*2c20*/  SHF.L.U32 R3, R3, 0x1f, RZ ;  /* 0x0000001f03037819 */ /* 0x000fd000000006ff */
[----:B------:R-:W1:Y:S02]  /*2c30*/  SYNCS.PHASECHK.TRANS64.TRYWAIT P0, [UR4], R3 ;  /* 0x00000003ff0075a7 */ /* 0x000e640008001104 */
[----:B-1----:R-:W-:Y:S05]  /*2c40*/  @!P0 BRA `(.L_x_34) ;  /* 0x0000007400d88947 */ /* 0x002fea0003800000 */
.L_x_137:
[----:B------:R-:W-:-:S04]  /*2c50*/  UIADD3 UR4, UPT, UPT, UR37, 0x1, URZ ;  /* 0x0000000125047890 */ /* 0x000fc8000fffe0ff */
[----:B------:R-:W-:-:S04]  /*2c60*/  UISETP.NE.AND UP0, UPT, UR4, 0xc, UPT ;  /* 0x0000000c0400788c */ /* 0x000fc8000bf05270 */
[----:B------:R-:W-:Y:S02]  /*2c70*/  USEL UR5, URZ, 0x1, UP0 ;  /* 0x00000001ff057887 */ /* 0x000fe40008000000 */
[----:B------:R-:W-:Y:S02]  /*2c80*/  USEL UR4, UR4, URZ, UP0 ;  /* 0x000000ff04047287 */ /* 0x000fe40008000000 */
[----:B------:R-:W-:Y:S02]  /*2c90*/  ULOP3.LUT UR6, UR36, UR5, URZ, 0x3c, !UPT ;  /* 0x0000000524067292 */ /* 0x000fe4000f8e3cff */
[----:B------:R-:W-:-:S04]  /*2ca0*/  ULEA UR5, UR4, UR38, 0x3 ;  /* 0x0000002604057291 */ /* 0x000fc8000f8e18ff */
[----:B-1----:R-:W-:-:S04]  /*2cb0*/  MOV R3, UR6 ;  /* 0x0000000600037c02 */ /* 0x002fc80008000f00 */
[----:B------:R-:W-:-:S04]  /*2cc0*/  SHF.L.U32 R3, R3, 0x1f, RZ ;  /* 0x0000001f03037819 */ /* 0x000fc800000006ff */
[----:B------:R-:W1:Y:S02]  /*2cd0*/  SYNCS.PHASECHK.TRANS64.TRYWAIT P0, [UR5], R3 ;  /* 0x00000003ff0075a7 */ /* 0x000e640008001105 */
[----:B-1----:R-:W-:Y:S05]  /*2ce0*/  @!P0 BRA `(.L_x_35) ;  /* 0x0000007400c88947 */ /* 0x002fea0003800000 */
.L_x_139:
        /* <DEDUP_REMOVED lines=10> */
.L_x_141:
        /* <DEDUP_REMOVED lines=10> */
.L_x_143:
        /* <DEDUP_REMOVED lines=10> */
.L_x_145:
        /* <DEDUP_REMOVED lines=10> */
.L_x_147:
        /* <DEDUP_REMOVED lines=10> */
.L_x_149:
        /* <DEDUP_REMOVED lines=10> */
.L_x_151:
        /* <DEDUP_REMOVED lines=10> */
.L_x_153:
        /* <DEDUP_REMOVED lines=10> */
.L_x_155:
        /* <DEDUP_REMOVED lines=10> */
.L_x_157:
[----:B------:R-:W-:-:S04]  /*3290*/  UIADD3 UR4, UPT, UPT, UR4, 0x1, URZ ;  /* 0x0000000104047890 */ /* 0x000fc8000fffe0ff */
[----:B------:R-:W-:-:S04]  /*32a0*/  UISETP.NE.AND UP0, UPT, UR4, 0xc, UPT ;  /* 0x0000000c0400788c */ /* 0x000fc8000bf05270 */
[----:B------:R-:W-:Y:S02]  /*32b0*/  USEL UR5, URZ, 0x1, UP0 ;  /* 0x00000001ff057887 */ /* 0x000fe40008000000 */
[----:B------:R-:W-:Y:S02]  /*32c0*/  USEL UR4, UR4, URZ, UP0 ;  /* 0x000000ff04047287 */ /* 0x000fe40008000000 */
[----:B------:R-:W-:Y:S02]  /*32d0*/  ULOP3.LUT UR5, UR6, UR5, URZ, 0x3c, !UPT ;  /* 0x0000000506057292 */ /* 0x000fe4000f8e3cff */
[----:B------:R-:W-:-:S04]  /*32e0*/  ULEA UR4, UR4, UR38, 0x3 ;  /* 0x0000002604047291 */ /* 0x000fc8000f8e18ff */
[----:B------:R-:W-:Y:S02]  /*32f0*/  IMAD.U32 R2, RZ, RZ, UR5 ;  /* 0x00000005ff027e24 */ /* 0x000fe4000f8e00ff */
[----:B-1----:R-:W-:-:S03]  /*3300*/  MOV R0, UR4 ;  /* 0x0000000400007c02 */ /* 0x002fc60008000f00 */
[----:B------:R-:W-:-:S07]  /*3310*/  SHF.L.U32 R3, R2, 0x1f, RZ ;  /* 0x0000001f02037819 */ /* 0x000fce00000006ff */
.L_x_45:
[----:B-1----:R1:W2:Y:S02]  /*3320*/  SYNCS.PHASECHK.TRANS64.TRYWAIT P0, [R0+URZ], R3 ;  /* 0x00000003000075a7 */ /* 0x0022a400080011ff */
[----:B--2---:R-:W-:Y:S05]  /*3330*/  @!P0 NANOSLEEP.SYNCS 0x989680 ;  /* 0x009896800000895d */ /* 0x004fea0003900000 */
[----:B------:R-:W2:Y:S02]  /*3340*/  @!P0 SYNCS.PHASECHK.TRANS64 P0, [R0+URZ], R3 ;  /* 0x00000003000085a7 */ /* 0x000ea400080010ff */
[----:B--2---:R-:W-:Y:S05]  /*3350*/  @P0 EXIT ;  /* 0x000000000000094d */ /* 0x004fea0003800000 */
[----:B------:R-:W-:Y:S05]  /*3360*/  BRA `(.L_x_45) ;  /* 0xfffffffc00ec7947 */ /* 0x000fea000383ffff */
.L_x_17:
[----:B------:R-:W2:Y:S02]  /*3370*/  S2UR UR4, SR_CgaCtaId ;  /* 0x00000000000479c3 */ /* 0x000ea40000008800 */
[----:B--2---:R-:W-:-:S04]  /*3380*/  UISETP.NE.AND UP0, UPT, UR4, URZ, UPT ;  /* 0x000000ff0400728c */ /* 0x004fc8000bf05270 */
[----:B------:R-:W-:-:S09]  /*3390*/  UISETP.NE.OR UP0, UPT, UR18, 0x1, UP0 ;  /* 0x000000011200788c */ /* 0x000fd20008705670 */
[----:B------:R-:W-:Y:S05]  /*33a0*/  BRA.U UP0, `(.L_x_46) ;  /* 0x0000000100b47547 */ /* 0x000fea000b800000 */
[----:B------:R-:W2:Y:S01]  /*33b0*/  S2UR UR5, SR_CgaCtaId ;  /* 0x00000000000579c3 */ /* 0x000ea20000008800 */
[----:B------:R-:W-:Y:S01]  /*33c0*/  UMOV UR4, 0x400 ;  /* 0x0000040000047882 */ /* 0x000fe20000000000 */
[----:B------:R-:W-:Y:S01]  /*33d0*/  HFMA2 R3, -RZ, RZ, 0, 5.9604644775390625e-08 ;  /* 0x00000001ff037431 */ /* 0x000fe200000001ff */
[----:B------:R-:W-:Y:S01]  /*33e0*/  ISETP.NE.AND P0, PT, R0, RZ, PT ;  /* 0x000000ff0000720c */ /* 0x000fe20003f05270 */
[----:B------:R-:W-:Y:S01]  /*33f0*/  IMAD.MOV.U32 R8, RZ, RZ, RZ ;  /* 0x000000ffff087224 */ /* 0x000fe200078e00ff */
[----:B--2---:R-:W-:-:S04]  /*3400*/  ULEA UR4, UR5, UR4, 0x18 ;  /* 0x0000000405047291 */ /* 0x004fc8000f8ec0ff */
[----:B------:R-:W-:Y:S02]  /*3410*/  UIADD3 UR5, UPT, UPT, UR4, 0x118, URZ ;  /* 0x0000011804057890 */ /* 0x000fe4000fffe0ff */
[----:B------:R-:W-:Y:S02]  /*3420*/  UIADD3 UR8, UPT, UPT, UR4, 0x110, URZ ;  /* 0x0000011004087890 */ /* 0x000fe4000fffe0ff */
[----:B------:R-:W-:-:S12]  /*3430*/  UPRMT UR5, URZ, 0x654, UR5 ;  /* 0x00000654ff057896 */ /* 0x000fd80008000005 */
.L_x_49:
[----:B------:R-:W-:Y:S01]  /*3440*/  SHF.L.U32 R7, R3, 0x1f, RZ ;  /* 0x0000001f03077819 */ /* 0x000fe200000006ff */
[----:B------:R-:W-:Y:S02]  /*3450*/  IMAD.U32 R9, RZ, RZ, UR8 ;  /* 0x00000008ff097e24 */ /* 0x000fe4000f8e00ff */
[----:B------:R-:W-:Y:S01]  /*3460*/  @!P0 IMAD.MOV.U32 R5, RZ, RZ, 0x10 ;  /* 0x00000010ff058424 */ /* 0x000fe200078e00ff */
[----:B------:R-:W2:Y:S02]  /*3470*/  SYNCS.PHASECHK.TRANS64.TRYWAIT P1, [UR4+0x118], R7 ;  /* 0x00011807ff0075a7 */ /* 0x000ea40008021104 */
[----:B------:R-:W-:-:S04]  /*3480*/  PRMT R9, R0, 0x654, R9 ;  /* 0x0000065400097816 */ /* 0x000fc80000000009 */
[----:B------:R-:W-:Y:S01]  /*3490*/  SEL R2, R9, R2, !P0 ;  /* 0x0000000209027207 */ /* 0x000fe20004000000 */
[----:B--2---:R-:W-:Y:S06]  /*34a0*/  @!P1 BRA `(.L_x_47) ;  /* 0x0000007000c89947 */ /* 0x004fec0003800000 */
.L_x_159:
[----:B------:R-:W-:Y:S01]  /*34b0*/  UIADD3 UR6, UPT, UPT, UR4, 0x150, URZ ;  /* 0x0000015004067890 */ /* 0x000fe2000fffe0ff */
[----:B------:R3:W-:Y:S01]  /*34c0*/  @!P0 SYNCS.ARRIVE.TRANS64.RED RZ, [R2+URZ], R5 ;  /* 0x0000000502ff89a7 */ /* 0x0007e200080004ff */
[----:B------:R-:W-:Y:S01]  /*34d0*/  UIADD3 UR7, UPT, UPT, UR4, 0x110, URZ ;  /* 0x0000011004077890 */ /* 0x000fe2000fffe0ff */
[----:B------:R-:W-:-:S08]  /*34e0*/  LOP3.LUT R3, R3, 0x1, RZ, 0x3c, !PT ;  /* 0x0000000103037812 */ /* 0x000fd000078e3cff */
[----:B------:R-:W-:Y:S06]  /*34f0*/  UGETNEXTWORKID.BROADCAST [UR6], [UR7] ;  /* 0x00000000060073ca */ /* 0x000fec0008000100 */
[----:B---3--:R-:W-:-:S04]  /*3500*/  SHF.L.U32 R5, R8, 0x1f, RZ ;  /* 0x0000001f08057819 */ /* 0x008fc800000006ff */
[----:B------:R-:W3:Y:S02]  /*3510*/  SYNCS.PHASECHK.TRANS64.TRYWAIT P1, [UR4+0x110], R5 ;  /* 0x00011005ff0075a7 */ /* 0x000ee40008021104 */
[----:B---3--:R-:W-:Y:S05]  /*3520*/  @!P1 BRA `(.L_x_48) ;  /* 0x0000007000c09947 */ /* 0x008fea0003800000 */
.L_x_161:
[----:B--2---:R-:W2:Y:S01]  /*3530*/  LDS.128 R4, [UR4+0x150] ;  /* 0x00015004ff047984 */ /* 0x004ea20008000c00 */
[----:B------:R-:W-:Y:S01]  /*3540*/  LOP3.LUT R8, R8, 0x1, RZ, 0x3c, !PT ;  /* 0x0000000108087812 */ /* 0x000fe200078e3cff */
[----:B------:R-:W-:Y:S01]  /*3550*/  @!PT LDS RZ, [RZ] ;  /* 0x00000000fffff984 */ /* 0x000fe20000000800 */
[----:B------:R-:W-:Y:S01]  /*3560*/  @!PT LDS RZ, [RZ] ;  /* 0x00000000fffff984 */ /* 0x000fe20000000800 */
[----:B------:R-:W-:Y:S01]  /*3570*/  @!PT LDS RZ, [RZ] ;  /* 0x00000000fffff984 */ /* 0x000fe20000000800 */
[----:B------:R-:W-:Y:S01]  /*3580*/  @!PT LDS RZ, [RZ] ;  /* 0x00000000fffff984 */ /* 0x000fe20000000800 */
[----:B------:R3:W-:Y:S06]  /*3590*/  MEMBAR.ALL.CTA ;  /* 0x0000000000007992 */ /* 0x0007ec0000008000 */
[----:B---3--:R-:W3:Y:S02]  /*35a0*/  FENCE.VIEW.ASYNC.S ;  /* 0x00000000000073c6 */ /* 0x008ee40000000000 */
[----:B---3--:R-:W-:Y:S01]  /*35b0*/  SYNCS.ARRIVE.TRANS64.RED.A1T0 RZ, [UR5], RZ ;  /* 0x000000ffffff79a7 */ /* 0x008fe20008100405 */
[----:B--2---:R-:W-:-:S13]  /*35c0*/  LOP3.LUT P1, RZ, R6, 0x1, RZ, 0xc0, !PT ;  /* 0x0000000106ff7812 */ /* 0x004fda000782c0ff */
[----:B------:R-:W-:Y:S05]  /*35d0*/  @P1 BRA `(.L_x_49) ;  /* 0xfffffffc00981947 */ /* 0x000fea000383ffff */
[----:B------:R-:W-:-:S04]  /*35e0*/  SHF.L.U32 R0, R3, 0x1f, RZ ;  /* 0x0000001f03007819 */ /* 0x000fc800000006ff */
[----:B------:R-:W2:Y:S02]  /*35f0*/  SYNCS.PHASECHK.TRANS64 P0, [UR4+0x118], R0 ;  /* 0x00011800ff0075a7 */ /* 0x000ea40008001004 */
[----:B-12---:R-:W-:Y:S05]  /*3600*/  @P0 EXIT ;  /* 0x000000000000094d */ /* 0x006fea0003800000 */
[----:B------:R-:W-:-:S07]  /*3610*/  MOV R0, UR4 ;  /* 0x0000000400007c02 */ /* 0x000fce0008000f00 */
.L_x_50:
[----:B-1----:R-:W-:-:S04]  /*3620*/  SHF.L.U32 R5, R3, 0x1f, RZ ;  /* 0x0000001f03057819 */ /* 0x002fc800000006ff */
[----:B------:R1:W2:Y:S03]  /*3630*/  SYNCS.PHASECHK.TRANS64.TRYWAIT P0, [R0+URZ+0x118], R5 ;  /* 0x00011805000075a7 */ /* 0x0002a600080011ff */
[----:B--2---:R-:W-:Y:S05]  /*3640*/  @!P0 NANOSLEEP.SYNCS 0x989680 ;  /* 0x009896800000895d */ /* 0x004fea0003900000 */
[----:B------:R-:W2:Y:S02]  /*3650*/  @!P0 SYNCS.PHASECHK.TRANS64 P0, [R0+URZ+0x118], R5 ;  /* 0x00011805000085a7 */ /* 0x000ea400080010ff */
[----:B--2---:R-:W-:Y:S05]  /*3660*/  @P0 EXIT ;  /* 0x000000000000094d */ /* 0x004fea0003800000 */
[----:B------:R-:W-:Y:S05]  /*3670*/  BRA `(.L_x_50) ;  /* 0xfffffffc00e87947 */ /* 0x000fea000383ffff */
.L_x_46:
[----:B------:R-:W-:-:S09]  /*3680*/  UISETP.NE.AND UP0, UPT, UR18, URZ, UPT ;  /* 0x000000ff1200728c */ /* 0x000fd2000bf05270 */
[----:B------:R-:W-:Y:S05]  /*3690*/  BRA.U UP0, `(.L_x_51) ;  /* 0x0000000d00447547 */ /* 0x000fea000b800000 */
[----:B------:R-:W2:Y:S01]  /*36a0*/  S2UR UR7, SR_CgaCtaId ;  /* 0x00000000000779c3 */ /* 0x000ea20000008800 */
[----:B------:R-:W-:Y:S01]  /*36b0*/  UMOV UR4, 0x40 ;  /* 0x0000004000047882 */ /* 0x000fe20000000000 */
[----:B------:R-:W-:Y:S01]  /*36c0*/  NOP ;  /* 0x0000000000007918 */ /* 0x000fe20000000000 */
[----:B------:R-:W-:Y:S01]  /*36d0*/  UMOV UR6, 0x400 ;  /* 0x0000040000067882 */ /* 0x000fe20000000000 */
[----:B--2---:R-:W-:Y:S02]  /*36e0*/  ULEA UR5, UR7, UR4, 0x18 ;  /* 0x0000000407057291 */ /* 0x004fe4000f8ec0ff */
[----:B------:R-:W-:-:S07]  /*36f0*/  ULEA UR6, UR7, UR6, 0x18 ;  /* 0x0000000607067291 */ /* 0x000fce000f8ec0ff */
[----:B------:R-:W2:Y:S02]  /*3700*/  LDS.U8 R0, [UR5+0x1c] ;  /* 0x00001c05ff007984 */ /* 0x000ea40008000000 */
[----:B--2---:R-:W-:-:S13]  /*3710*/  ISETP.NE.AND P0, PT, R0, RZ, PT ;  /* 0x000000ff0000720c */ /* 0x004fda0003f05270 */
[----:B------:R-:W-:Y:S05]  /*3720*/  @P0 BRA `(.L_x_52) ;  /* 0x0000000000580947 */ /* 0x000fea0003800000 */
[----:B------:R-:W-:-:S13]  /*3730*/  ELECT P0, URZ, PT ;  /* 0x0000000000ff782f */ /* 0x000fda0003800000 */
[----:B------:R-:W-:Y:S05]  /*3740*/  @!P0 BRA `(.L_x_53) ;  /* 0x0000000000608947 */ /* 0x000fea0003800000 */
[----:B------:R-:W-:Y:S01]  /*3750*/  UMOV UR4, 0x10 ;  /* 0x0000001000047882 */ /* 0x000fe20000000000 */
[----:B------:R-:W-:Y:S01]  /*3760*/  HFMA2 R0, -RZ, RZ, 0, 5.9604644775390625e-08 ;  /* 0x00000001ff007431 */ /* 0x000fe200000001ff */
[----:B------:R-:W-:-:S03]  /*3770*/  MOV R2, 0xffff ;  /* 0x0000ffff00027802 */ /* 0x000fc60000000f00 */
[----:B------:R-:W-:Y:S04]  /*3780*/  DEPBAR.LE SB2, 0x36 ;  /* 0x0000ad800000791a */ /* 0x000fe80000000000 */
[----:B------:R-:W2:Y:S02]  /*3790*/  UTCATOMSWS.FIND_AND_SET.ALIGN UP0, UR4, UR4 ;  /* 0x00000004000475e3 */ /* 0x000ea40008000800 */
[----:B--2---:R-:W-:Y:S01]  /*37a0*/  MOV R3, UR4 ;  /* 0x0000000400037c02 */ /* 0x004fe20008000f00 */
[----:B------:R-:W-:Y:S06]  /*37b0*/  BRA.U UP0, `(.L_x_54) ;  /* 0x0000000100187547 */ /* 0x000fec000b800000 */
.L_x_55:
[----:B------:R-:W-:Y:S05]  /*37c0*/  NANOSLEEP 0x64 ;  /* 0x000000640000795d */ /* 0x000fea0003800000 */
[----:B------:R-:W-:-:S05]  /*37d0*/  UMOV UR4, 0x10 ;  /* 0x0000001000047882 */ /* 0x000fca0000000000 */
[----:B------:R-:W-:Y:S04]  /*37e0*/  DEPBAR.LE SB2, 0x36 ;  /* 0x0000ad800000791a */ /* 0x000fe80000000000 */
[----:B------:R-:W2:Y:S02]  /*37f0*/  UTCATOMSWS.FIND_AND_SET.ALIGN UP0, UR4, UR4 ;  /* 0x00000004000475e3 */ /* 0x000ea40008000800 */
[----:B--2---:R-:W-:Y:S01]  /*3800*/  MOV R3, UR4 ;  /* 0x0000000400037c02 */ /* 0x004fe20008000f00 */
[----:B------:R-:W-:Y:S05]  /*3810*/  BRA.U !UP0, `(.L_x_55) ;  /* 0xfffffffd08e87547 */ /* 0x000fea000b83ffff */
.L_x_54:
[-C--:B------:R-:W-:Y:S02]  /*3820*/  SHF.L.U32 R2, R2, R3.reuse, RZ ;  /* 0x0000000302027219 */ /* 0x080fe400000006ff */
[----:B------:R-:W-:Y:S01]  /*3830*/  SHF.L.U32 R0, R0, R3, RZ ;  /* 0x0000000300007219 */ /* 0x000fe200000006ff */
[----:B------:R-:W-:Y:S02]  /*3840*/  IMAD.SHL.U32 R3, R3, 0x20, RZ ;  /* 0x0000002003037824 */ /* 0x000fe400078e00ff */
[----:B------:R2:W-:Y:S04]  /*3850*/  ATOMS.OR RZ, [UR5+0x14], R2 ;  /* 0x00001402ffff798c */ /* 0x0005e8000b000005 */
[----:B------:R2:W-:Y:S04]  /*3860*/  ATOMS.OR RZ, [UR5+0x18], R0 ;  /* 0x00001800ffff798c */ /* 0x0005e8000b000005 */
[----:B------:R2:W-:Y:S01]  /*3870*/  STS [UR6+0x160], R3 ;  /* 0x00016003ff007988 */ /* 0x0005e20008000806 */
[----:B------:R-:W-:Y:S05]  /*3880*/  BRA `(.L_x_53) ;  /* 0x0000000000107947 */ /* 0x000fea0003800000 */
.L_x_52:
[----:B------:R-:W-:Y:S02]  /*3890*/  MOV R0, 0xffffffff ;  /* 0xffffffff00007802 */ /* 0x000fe40000000f00 */
[----:B------:R-:W-:-:S03]  /*38a0*/  MOV R2, 0x38d0 ;  /* 0x000038d000027802 */ /* 0x000fc60000000f00 */
[----:B------:R2:W-:Y:S04]  /*38b0*/  STS [UR6+0x160], R0 ;  /* 0x00016000ff007988 */ /* 0x0005e80008000806 */
[----:B-12--5:R-:W-:Y:S05]  /*38c0*/  CALL.REL.NOINC `($__internal_1_$__cuda_sm10x_tcgen05_guardrail_trap_phase_invalid_during_alloc) ;  /* 0x0000007400cc7944 */ /* 0x026fea0003c00000 */
.L_x_53:
[----:B------:R-:W-:Y:S05]  /*38d0*/  WARPSYNC.ALL ;  /* 0x0000000000007948 */ /* 0x000fea0003800000 */
[----:B------:R-:W3:Y:S01]  /*38e0*/  S2UR UR4, SR_CgaCtaId ;  /* 0x00000000000479c3 */ /* 0x000ee20000008800 */
[----:B------:R-:W-:Y:S01]  /*38f0*/  UMOV UR19, 0x400 ;  /* 0x0000040000137882 */ /* 0x000fe20000000000 */
[----:B------:R-:W-:-:S06]  /*3900*/  NOP ;  /* 0x0000000000007918 */ /* 0x000fcc0000000000 */
[----:B------:R-:W-:Y:S06]  /*3910*/  BAR.ARV 0x6, 0xa0 ;  /* 0x0182800000007b1d */ /* 0x000fec0000002000 */
[----:B------:R-:W4:Y:S01]  /*3920*/  LDCU UR5, c[0x0][0x390] ;  /* 0x00007200ff0577ac */ /* 0x000f220008000800 */
[----:B------:R-:W-:Y:S01]  /*3930*/  IMAD.MOV.U32 R8, RZ, RZ, 0x1 ;  /* 0x00000001ff087424 */ /* 0x000fe200078e00ff */
[----:B------:R-:W1:Y:S01]  /*3940*/  LDCU UR8, c[0x0][0x390] ;  /* 0x00007200ff0877ac */ /* 0x000e620008000800 */
[----:B------:R-:W-:Y:S01]  /*3950*/  UMOV UR22, URZ ;  /* 0x000000ff00167c82 */ /* 0x000fe20008000000 */
[----:B------:R-:W-:Y:S01]  /*3960*/  UMOV UR16, URZ ;  /* 0x000000ff00107c82 */ /* 0x000fe20008000000 */
[----:B---3--:R-:W-:Y:S01]  /*3970*/  ULEA UR19, UR4, UR19, 0x18 ;  /* 0x0000001304137291 */ /* 0x008fe2000f8ec0ff */
[----:B------:R-:W-:Y:S01]  /*3980*/  UMOV UR26, 0x0 ;  /* 0x00000000001a7882 */ /* 0x000fe20000000000 */
[----:B------:R-:W-:-:S02]  /*3990*/  UMOV UR27, 0x8218490 ;  /* 0x08218490001b7882 */ /* 0x000fc40000000000 */
[----:B------:R-:W-:Y:S02]  /*39a0*/  UIADD3 UR6, UPT, UPT, UR19, 0x8400, URZ ;  /* 0x0000840013067890 */ /* 0x000fe4000fffe0ff */
[----:B------:R-:W-:Y:S02]  /*39b0*/  UIADD3 UR7, UPT, UPT, UR19, 0x20400, URZ ;  /* 0x0002040013077890 */ /* 0x000fe4000fffe0ff */
[----:B----4-:R-:W-:Y:S01]  /*39c0*/  UIADD3 UR5, UPT, UPT, UR5, 0x1f, URZ ;  /* 0x0000001f05057890 */ /* 0x010fe2000fffe0ff */
[----:B------:R-:W2:Y:S01]  /*39d0*/  LDS R9, [UR19+0x160] ;  /* 0x00016013ff097984 */ /* 0x000ea20008000800 */
[----:B------:R-:W-:Y:S02]  /*39e0*/  USHF.R.U32.HI UR6, URZ, 0x4, UR6 ;  /* 0x00000004ff067899 */ /* 0x000fe40008011606 */
[----:B------:R-:W-:Y:S02]  /*39f0*/  USHF.R.S32.HI UR4, URZ, 0x1f, UR5 ;  /* 0x0000001fff047899 */ /* 0x000fe40008011405 */
[----:B------:R-:W-:-:S02]  /*3a00*/  UIADD3 UR30, UPT, UPT, UR19, 0x118, URZ ;  /* 0x00000118131e7890 */ /* 0x000fc4000fffe0ff */
[----:B------:R-:W-:Y:S02]  /*3a10*/  ULEA.HI UR4, UR4, UR5, URZ, 0x5 ;  /* 0x0000000504047291 */ /* 0x000fe4000f8f28ff */
[----:B------:R-:W-:Y:S02]  /*3a20*/  ULOP3.LUT UR20, UR6, 0x3fff, URZ, 0xc0, !UPT ;  /* 0x00003fff06147892 */ /* 0x000fe4000f8ec0ff */
[----:B------:R-:W-:Y:S02]  /*3a30*/  USHF.R.S32.HI UR28, URZ, 0x5, UR4 ;  /* 0x00000005ff1c7899 */ /* 0x000fe40008011404 */
[----:B------:R-:W-:Y:S02]  /*3a40*/  USHF.R.U32.HI UR4, URZ, 0x4, UR7 ;  /* 0x00000004ff047899 */ /* 0x000fe40008011607 */
[----:B------:R-:W-:Y:S02]  /*3a50*/  UISETP.LT.AND UP0, UPT, UR28, 0x1, UPT ;  /* 0x000000011c00788c */ /* 0x000fe4000bf01270 */
[----:B------:R-:W-:-:S02]  /*3a60*/  ULOP3.LUT UR4, UR4, 0x3fff, URZ, 0xc0, !UPT ;  /* 0x00003fff04047892 */ /* 0x000fc4000f8ec0ff */
[----:B------:R-:W-:Y:S02]  /*3a70*/  USEL UR29, UR28, 0x1, !UP0 ;  /* 0x000000011c1d7887 */ /* 0x000fe4000c000000 */
[----:B------:R-:W-:Y:S02]  /*3a80*/  UPRMT UR30, URZ, 0x654, UR30 ;  /* 0x00000654ff1e7896 */ /* 0x000fe4000800001e */
[----:B------:R-:W-:Y:S02]  /*3a90*/  ULOP3.LUT UR20, UR20, 0x1000000, URZ, 0xfc, !UPT ;  /* 0x0100000014147892 */ /* 0x000fe4000f8efcff */
[----:B------:R-:W-:Y:S02]  /*3aa0*/  ULOP3.LUT UR21, UR4, 0x1000000, URZ, 0xfc, !UPT ;  /* 0x0100000004157892 */ /* 0x000fe4000f8efcff */
[----:B------:R-:W-:Y:S02]  /*3ab0*/  UIADD3 UR29, UPT, UPT, -UR29, URZ, URZ ;  /* 0x000000ff1d1d7290 */ /* 0x000fe4000fffe1ff */
[----:B-1----:R-:W-:Y:S01]  /*3ac0*/  UISETP.GE.AND UP4, UPT, UR8, 0x1, UPT ;  /* 0x000000010800788c */ /* 0x002fe2000bf86270 */
[----:B------:R-:W-:Y:S01]  /*3ad0*/  UMOV UR24, 0x0 ;  /* 0x0000000000187882 */ /* 0x000fe20000000000 */
[----:B------:R-:W-:Y:S01]  /*3ae0*/  UMOV UR25, 0x8218490 ;  /* 0x0821849000197882 */ /* 0x000fe20000000000 */
[C---:B--2---:R-:W-:Y:S01]  /*3af0*/  VIADD R3, R9.reuse, 0x80 ;  /* 0x0000008009037836 */ /* 0x044fe20000000000 */
[----:B------:R-:W-:-:S04]  /*3b00*/  LOP3.LUT R2, R9, 0xffff, RZ, 0xc0, !PT ;  /* 0x0000ffff09027812 */ /* 0x000fc800078ec0ff */
[----:B------:R-:W-:-:S05]  /*3b10*/  LOP3.LUT R3, R3, 0xffff, RZ, 0xc0, !PT ;  /* 0x0000ffff03037812 */ /* 0x000fca00078ec0ff */
[----:B------:R1:W-:Y:S02]  /*3b20*/  STL.64 [R1], R2 ;  /* 0x0000000201007387 */ /* 0x0003e40000100a00 */
[----:B-1----:R-:W-:-:S07]  /*3b30*/  CS2R R2, SRZ ;  /* 0x0000000000027805 */ /* 0x002fce000001ff00 */
.L_x_62:
[----:B-1----:R-:W-:-:S04]  /*3b40*/  SHF.L.U32 R5, R3, 0x1f, RZ ;  /* 0x0000001f03057819 */ /* 0x002fc800000006ff */
[----:B------:R-:W1:Y:S02]  /*3b50*/  SYNCS.PHASECHK.TRANS64.TRYWAIT P0, [UR19+0x110], R5 ;  /* 0x00011005ff0075a7 */ /* 0x000e640008001113 */
[----:B-12-4-:R-:W-:Y:S05]  /*3b60*/  @!P0 BRA `(.L_x_56) ;  /* 0x0000006c00488947 */ /* 0x016fea0003800000 */
.L_x_163:
[----:B-1----:R-:W1:Y:S01]  /*3b70*/  LDS.128 R4, [UR19+0x150] ;  /* 0x00015013ff047984 */ /* 0x002e620008000c00 */
[----:B------:R-:W-:Y:S01]  /*3b80*/  ULEA UR23, UR22, UR19, 0x3 ;  /* 0x0000001316177291 */ /* 0x000fe2000f8e18ff */
[----:B------:R-:W-:Y:S01]  /*3b90*/  SHF.L.U32 R0, R8, 0x1f, RZ ;  /* 0x0000001f08007819 */ /* 0x000fe200000006ff */
[----:B------:R-:W-:Y:S01]  /*3ba0*/  @!PT LDS RZ, [RZ] ;  /* 0x00000000fffff984 */ /* 0x000fe20000000800 */
[----:B------:R-:W-:Y:S01]  /*3bb0*/  @!PT LDS RZ, [RZ] ;  /* 0x00000000fffff984 */ /* 0x000fe20000000800 */
[----:B------:R-:W-:Y:S01]  /*3bc0*/  @!PT LDS RZ, [RZ] ;  /* 0x00000000fffff984 */ /* 0x000fe20000000800 */
[----:B------:R-:W-:Y:S01]  /*3bd0*/  @!PT LDS RZ, [RZ] ;  /* 0x00000000fffff984 */ /* 0x000fe20000000800 */
[----:B------:R2:W-:Y:S06]  /*3be0*/  MEMBAR.ALL.CTA ;  /* 0x0000000000007992 */ /* 0x0005ec0000008000 */
[----:B--2---:R-:W2:Y:S02]  /*3bf0*/  FENCE.VIEW.ASYNC.S ;  /* 0x00000000000073c6 */ /* 0x004ea40000000000 */
[----:B--2---:R-:W-:Y:S01]  /*3c00*/  SYNCS.ARRIVE.TRANS64.RED.A1T0 RZ, [UR30], RZ ;  /* 0x000000ffffff79a7 */ /* 0x004fe2000810041e */
[----:B------:R-:W2:Y:S01]  /*3c10*/  SYNCS.PHASECHK.TRANS64.TRYWAIT P0, [UR23+0x130], R0 ;  /* 0x00013000ff0075a7 */ /* 0x000ea20008001117 */
[----:B-1----:R-:W-:Y:S01]  /*3c20*/  LOP3.LUT P2, RZ, R6, 0x1, RZ, 0xc0, !PT ;  /* 0x0000000106ff7812 */ /* 0x002fe2000784c0ff */
[----:B--2---:R-:W-:-:S12]  /*3c30*/  @!P0 BRA `(.L_x_57) ;  /* 0x0000006c002c8947 */ /* 0x004fd80003800000 */
.L_x_165:
[----:B------:R-:W-:Y:S05]  /*3c40*/  BRA.U !UP4, `(.L_x_58) ;  /* 0x000000010cc87547 */ /* 0x000fea000b800000 */
[----:B-1----:R-:W-:Y:S01]  /*3c50*/  IMAD.U32 R0, RZ, RZ, UR22 ;  /* 0x00000016ff007e24 */ /* 0x002fe2000f8e00ff */
[----:B------:R-:W-:-:S04]  /*3c60*/  ULEA UR4, UR16, UR19, 0x3 ;  /* 0x0000001310047291 */ /* 0x000fc8000f8e18ff */
[----:B------:R-:W-:Y:S02]  /*3c70*/  LEA R4, R0, R1, 0x2 ;  /* 0x0000000100047211 */ /* 0x000fe400078e10ff */
[----:B------:R-:W-:-:S04]  /*3c80*/  SHF.L.U32 R0, R2, 0x1f, RZ ;  /* 0x0000001f02007819 */ /* 0x000fc800000006ff */
[----:B------:R-:W5:Y:S01]  /*3c90*/  LDL R4, [R4] ;  /* 0x0000000004047983 */ /* 0x000f620000100800 */
[----:B------:R1:W2:Y:S01]  /*3ca0*/  SYNCS.PHASECHK.TRANS64.TRYWAIT P1, [UR4], R0 ;  /* 0x00000000ff0075a7 */ /* 0x0002a20008021104 */
[----:B------:R-:W-:Y:S01]  /*3cb0*/  UPLOP3.LUT UP2, UPT, UPT, UPT, UPT, 0x40, 0x4 ;  /* 0x000000000004789c */ /* 0x000fe20003f4e870 */
[----:B------:R-:W-:Y:S01]  /*3cc0*/  UMOV UR18, UR29 ;  /* 0x0000001d00127c82 */ /* 0x000fe20008000000 */
[----:B------:R-:W-:Y:S01]  /*3cd0*/  UMOV UR17, UR28 ;  /* 0x0000001c00117c82 */ /* 0x000fe20008000000 */
[----:B------:R-:W-:-:S08]  /*3ce0*/  UMOV UR5, UR16 ;  /* 0x0000001000057c82 */ /* 0x000fd00008000000 */
.L_x_61:
[----:B------:R-:W-:Y:S02]  /*3cf0*/  UIADD3 UR18, UPT, UPT, UR18, 0x1, URZ ;  /* 0x0000000112127890 */ /* 0x000fe4000fffe0ff */
[----:B------:R-:W-:Y:S02]  /*3d00*/  ULEA UR15, UR5, UR19, 0x3 ;  /* 0x00000013050f7291 */ /* 0x000fe4000f8e18ff */
[----:B------:R-:W-:Y:S01]  /*3d10*/  UISETP.NE.AND UP3, UPT, UR18, URZ, UPT ;  /* 0x000000ff1200728c */ /* 0x000fe2000bf65270 */
[----:B--234-:R-:W-:Y:S10]  /*3d20*/  @P1 BRA `(.L_x_59) ;  /* 0x00000000000c1947 */ /* 0x01cff40003800000 */
[----:B------:R-:W-:Y:S04]  /*3d30*/  SHF.L.U32 R5, R2, 0x1f, RZ ;  /* 0x0000001f02057819 */ /* 0x000fe800000006ff */
[----:B------:R-:W2:Y:S02]  /*3d40*/  SYNCS.PHASECHK.TRANS64.TRYWAIT P0, [UR15], R5 ;  /* 0x00000005ff0075a7 */ /* 0x000ea4000800110f */
[----:B--2---:R-:W-:Y:S05]  /*3d50*/  @!P0 BRA `(.L_x_60) ;  /* 0x0000006800fc8947 */ /* 0x004fea0003800000 */
.L_x_59:
[----:B------:R-:W-:Y:S01]  /*3d60*/  UISETP.NE.AND UP0, UPT, UR17, 0x1, UPT ;  /* 0x000000011100788c */ /* 0x000fe2000bf05270 */
[----:B------:R-:W-:Y:S01]  /*3d70*/  PLOP3.LUT P1, PT, PT, PT, PT, 0x80, 0x8 ;  /* 0x000000000008781c */ /* 0x000fe20003f2f070 */
[----:B------:R-:W-:Y:S02]  /*3d80*/  UIADD3 UR4, UPT, UPT, UR5, 0x1, URZ ;  /* 0x0000000105047890 */ /* 0x000fe4000fffe0ff */
[----:B------:R-:W-:Y:S02]  /*3d90*/  ULEA UR10, UR5, UR21, 0x9 ;  /* 0x00000015050a7291 */ /* 0x000fe4000f8e48ff */
[----:B------:R-:W-:Y:S01]  /*3da0*/  UISETP.NE.AND UP1, UPT, UR4, 0xc, UPT ;  /* 0x0000000c0400788c */ /* 0x000fe2000bf25270 */
[----:B------:R-:W-:Y:S01]  /*3db0*/  PLOP3.LUT P0, PT, PT, PT, UP0, 0x80, 0x8 ;  /* 0x000000000008781c */ /* 0x000fe20003f0f008 */
[----:B------:R-:W-:Y:S02]  /*3dc0*/  ULEA UR8, UR5, UR20, 0x9 ;  /* 0x0000001405087291 */ /* 0x000fe4000f8e48ff */
[----:B------:R-:W-:Y:S02]  /*3dd0*/  USEL UR6, URZ, 0x1, UP1 ;  /* 0x00000001ff067887 */ /* 0x000fe40008800000 */
[----:B------:R-:W-:Y:S02]  /*3de0*/  USEL UR16, UR4, URZ, UP1 ;  /* 0x000000ff04107287 */ /* 0x000fe40008800000 */
[----:B------:R-:W-:Y:S02]  /*3df0*/  UIADD3 UR12, UPT, UPT, UR10, 0x80, URZ ;  /* 0x000000800a0c7890 */ /* 0x000fe4000fffe0ff */
[----:B------:R-:W-:Y:S01]  /*3e00*/  @UP0 ULEA UR4, UR16, UR19, 0x3 ;  /* 0x0000001310040291 */ /* 0x000fe2000f8e18ff */
[----:B------:R-:W-:Y:S01]  /*3e10*/  LOP3.LUT R2, R2, UR6, RZ, 0x3c, !PT ;  /* 0x0000000602027c12 */ /* 0x000fe2000f8e3cff */
[----:B------:R-:W-:Y:S01]  /*3e20*/  UIADD3 UR6, UPT, UPT, UR8, 0x80, URZ ;  /* 0x0000008008067890 */ /* 0x000fe2000fffe0ff */
[----:B------:R-:W-:Y:S02]  /*3e30*/  UMOV UR11, 0x40004040 ;  /* 0x40004040000b7882 */ /* 0x000fe40000000000 */
[----:B-1----:R-:W-:Y:S01]  /*3e40*/  @P0 SHF.L.U32 R0, R2, 0x1f, RZ ;  /* 0x0000001f02000819 */ /* 0x002fe200000006ff */
[----:B------:R-:W-:Y:S01]  /*3e50*/  UMOV UR9, 0x40004040 ;  /* 0x4000404000097882 */ /* 0x000fe20000000000 */
[----:B------:R-:W-:Y:S01]  /*3e60*/  UMOV UR13, 0x40004040 ;  /* 0x40004040000d7882 */ /* 0x000fe20000000000 */
[----:B------:R-:W-:Y:S01]  /*3e70*/  UMOV UR7, 0x40004040 ;  /* 0x4000404000077882 */ /* 0x000fe20000000000 */
[----:B------:R3:W4:Y:S01]  /*3e80*/  @P0 SYNCS.PHASECHK.TRANS64.TRYWAIT P1, [UR4], R0 ;  /* 0x00000000ff0005a7 */ /* 0x0007220008021104 */
[----:B------:R-:W-:Y:S11]  /*3e90*/  ELECT P0, URZ, PT ;  /* 0x0000000000ff782f */ /* 0x000ff60003800000 */
[----:B------:R-:W-:Y:S02]  /*3ea0*/  @!UPT UIADD3 URZ, UPT, UPT, URZ, URZ, URZ ;  /* 0x000000fffffff290 */ /* 0x000fe4000fffe0ff */
[C---:B-----5:R-:W-:Y:S02]  /*3eb0*/  @P0 R2UR.BROADCAST UR5, R4.reuse ;  /* 0x00000000040502ca */ /* 0x060fe400008e0000 */
[----:B------:R-:W-:Y:S11]  /*3ec0*/  ELECT P0, URZ, PT ;  /* 0x0000000000ff782f */ /* 0x000ff60003800000 */
[----:B------:R-:W-:Y:S02]  /*3ed0*/  @!UPT UIADD3 URZ, UPT, UPT, URZ, URZ, URZ ;  /* 0x000000fffffff290 */ /* 0x000fe4000fffe0ff */
[----:B------:R-:W-:Y:S01]  /*3ee0*/  @P0 R2UR.BROADCAST UR14, R4 ;  /* 0x00000000040e02ca */ /* 0x000fe200008e0000 */
[----:B------:R-:W-:Y:S02]  /*3ef0*/  UIADD3 UR4, UPT, UPT, UR15, 0x60, URZ ;  /* 0x000000600f047890 */ /* 0x000fe4000fffe0ff */
[----:B------:R-:W-:Y:S01]  /*3f00*/  UIADD3 UR17, UPT, UPT, UR17, -0x1, URZ ;  /* 0xffffffff11117890 */ /* 0x000fe2000fffe0ff */
[----:B------:R1:W-:Y:S01]  /*3f10*/  UTCHMMA gdesc[UR8], gdesc[UR10], tmem[UR5], tmem[UR26], idesc[UR27], UP2 ;  /* 0x00ff1a0a080075ea */ /* 0x0003e20009000005 */
[----:B------:R-:W-:Y:S08]  /*3f20*/  UPLOP3.LUT UP2, UPT, UPT, UPT, UPT, 0x80, 0x8 ;  /* 0x000000000008789c */ /* 0x000ff00003f4f070 */
[----:B------:R3:W-:Y:S01]  /*3f30*/  UTCHMMA gdesc[UR6], gdesc[UR12], tmem[UR14], tmem[UR24], idesc[UR25], UPT ;  /* 0x00ff180c060075ea */ /* 0x0007e2000b80000e */
[----:B------:R3:W-:Y:S01]  /*3f40*/  UTCBAR [UR4], URZ ;  /* 0x000000ff040073e9 */ /* 0x0007e200080000ff */
[----:B-1----:R-:W-:Y:S01]  /*3f50*/  UMOV UR5, UR16 ;  /* 0x0000001000057c82 */ /* 0x002fe20008000000 */
[----:B------:R-:W-:Y:S05]  /*3f60*/  BRA.U UP3, `(.L_x_61) ;  /* 0xfffffffd03607547 */ /* 0x000fea000b83ffff */
.L_x_58:
[----:B---3--:R-:W-:Y:S01]  /*3f70*/  UIADD3 UR4, UPT, UPT, UR22, 0x1, URZ ;  /* 0x0000000116047890 */ /* 0x008fe2000fffe0ff */
[----:B------:R-:W-:Y:S01]  /*3f80*/  LOP3.LUT R3, R3, 0x1, RZ, 0x3c, !PT ;  /* 0x0000000103037812 */ /* 0x000fe200078e3cff */
[----:B------:R-:W-:Y:S02]  /*3f90*/  UIADD3 UR5, UPT, UPT, UR23, 0x120, URZ ;  /* 0x0000012017057890 */ /* 0x000fe4000fffe0ff */
[----:B------:R-:W-:-:S04]  /*3fa0*/  UISETP.NE.AND UP0, UPT, UR4, 0x2, UPT ;  /* 0x000000020400788c */ /* 0x000fc8000bf05270 */
[----:B------:R-:W-:Y:S02]  /*3fb0*/  USEL UR6, URZ, 0x1, UP0 ;  /* 0x00000001ff067887 */ /* 0x000fe40008000000 */
[----:B------:R-:W-:Y:S01]  /*3fc0*/  USEL UR22, UR4, URZ, UP0 ;  /* 0x000000ff04167287 */ /* 0x000fe20008000000 */
[----:B------:R2:W-:Y:S03]  /*3fd0*/  UTCBAR [UR5], URZ ;  /* 0x000000ff050073e9 */ /* 0x0005e600080000ff */
[----:B------:R-:W-:Y:S01]  /*3fe0*/  LOP3.LUT R8, R8, UR6, RZ, 0x3c, !PT ;  /* 0x0000000608087c12 */ /* 0x000fe2000f8e3cff */
[----:B------:R-:W-:Y:S07]  /*3ff0*/  @P2 BRA `(.L_x_62) ;  /* 0xfffffff800d02947 */ /* 0x000fee000383ffff */
[----:B------:R-:W3:Y:S01]  /*4000*/  S2UR UR6, SR_CgaCtaId ;  /* 0x00000000000679c3 */ /* 0x000ee20000008800 */
[----:B------:R-:W-:Y:S01]  /*4010*/  ELECT P0, URZ, PT ;  /* 0x0000000000ff782f */ /* 0x000fe20003800000 */
[----:B-1----:R-:W-:Y:S01]  /*4020*/  IMAD.MOV.U32 R0, RZ, RZ, 0x1 ;  /* 0x00000001ff007424 */ /* 0x002fe200078e00ff */
[----:B------:R-:W-:Y:S01]  /*4030*/  UIADD3 UR19, UPT, UPT, UR19, 0x130, URZ ;  /* 0x0000013013137890 */ /* 0x000fe2000fffe0ff */
[----:B------:R-:W-:Y:S01]  /*4040*/  SHF.L.U32 R3, R8, 0x1f, RZ ;  /* 0x0000001f08037819 */ /* 0x000fe200000006ff */
[----:B------:R-:W-:-:S03]  /*4050*/  UMOV UR4, 0x40 ;  /* 0x0000004000047882 */ /* 0x000fc60000000000 */
[----:B------:R-:W-:Y:S01]  /*4060*/  UVIRTCOUNT.DEALLOC.SMPOOL 0x80 ;  /* 0x000000800000784c */ /* 0x000fe20000000000 */
[----:B---3--:R-:W-:Y:S02]  /*4070*/  ULEA UR6, UR6, UR4, 0x18 ;  /* 0x0000000406067291 */ /* 0x008fe4000f8ec0ff */
[----:B------:R-:W-:-:S07]  /*4080*/  ULEA UR4, UR22, UR19, 0x3 ;  /* 0x0000001316047291 */ /* 0x000fce000f8e18ff */
[----:B------:R1:W-:Y:S02]  /*4090*/  @P0 STS.U8 [UR6+0x1c], R0 ;  /* 0x00001c00ff000988 */ /* 0x0003e40008000006 */
[----:B------:R-:W3:Y:S02]  /*40a0*/  SYNCS.PHASECHK.TRANS64.TRYWAIT P0, [UR4], R3 ;  /* 0x00000003ff0075a7 */ /* 0x000ee40008001104 */
[----:B-1-3--:R-:W-:Y:S05]  /*40b0*/  @!P0 BRA `(.L_x_63) ;  /* 0x00000068003c8947 */ /* 0x00afea0003800000 */
.L_x_168:
[----:B------:R-:W-:-:S04]  /*40c0*/  UIADD3 UR4, UPT, UPT, UR22, 0x1, URZ ;  /* 0x0000000116047890 */ /* 0x000fc8000fffe0ff */
[----:B------:R-:W-:-:S04]  /*40d0*/  UISETP.NE.AND UP0, UPT, UR4, 0x2, UPT ;  /* 0x000000020400788c */ /* 0x000fc8000bf05270 */
[----:B--2---:R-:W-:Y:S02]  /*40e0*/  USEL UR5, URZ, 0x1, UP0 ;  /* 0x00000001ff057887 */ /* 0x004fe40008000000 */
[----:B------:R-:W-:-:S04]  /*40f0*/  USEL UR4, UR4, URZ, UP0 ;  /* 0x000000ff04047287 */ /* 0x000fc80008000000 */
[----:B------:R-:W-:Y:S01]  /*4100*/  ULEA UR4, UR4, UR19, 0x3 ;  /* 0x0000001304047291 */ /* 0x000fe2000f8e18ff */
[----:B-1----:R-:W-:-:S04]  /*4110*/  LOP3.LUT R3, R8, UR5, RZ, 0x3c, !PT ;  /* 0x0000000508037c12 */ /* 0x002fc8000f8e3cff */
[----:B------:R-:W-:-:S04]  /*4120*/  SHF.L.U32 R3, R3, 0x1f, RZ ;  /* 0x0000001f03037819 */ /* 0x000fc800000006ff */
[----:B------:R-:W1:Y:S02]  /*4130*/  SYNCS.PHASECHK.TRANS64.TRYWAIT P0, [UR4], R3 ;  /* 0x00000003ff0075a7 */ /* 0x000e640008001104 */
[----:B-1----:R-:W-:Y:S05]  /*4140*/  @!P0 BRA `(.L_x_64) ;  /* 0x0000006800308947 */ /* 0x002fea0003800000 */
.L_x_170:
[----:B------:R-:W-:Y:S01]  /*4150*/  NOP ;  /* 0x0000000000007918 */ /* 0x000fe20000000000 */
[----:B-1----:R-:W1:Y:S01]  /*4160*/  LDS R0, [UR6+0x14] ;  /* 0x00001406ff007984 */ /* 0x002e620008000800 */
[----:B------:R-:W-:Y:S01]  /*4170*/  LOP3.LUT R2, R9, 0xffff, RZ, 0xc0, !PT ;  /* 0x0000ffff09027812 */ /* 0x000fe200078ec0ff */
[----:B------:R-:W-:Y:S02]  /*4180*/  IMAD.MOV.U32 R3, RZ, RZ, 0xffff ;  /* 0x0000ffffff037424 */ /* 0x000fe400078e00ff */
[----:B------:R-:W-:Y:S01]  /*4190*/  IMAD.MOV.U32 R5, RZ, RZ, 0x1 ;  /* 0x00000001ff057424 */ /* 0x000fe200078e00ff */
[----:B------:R-:W-:-:S04]  /*41a0*/  SHF.R.U32.HI R2, RZ, 0x5, R2 ;  /* 0x00000005ff027819 */ /* 0x000fc80000011602 */
[-C--:B------:R-:W-:Y:S02]  /*41b0*/  SHF.L.U32 R3, R3, R2.reuse, RZ ;  /* 0x0000000203037219 */ /* 0x080fe400000006ff */
[----:B------:R-:W-:Y:S02]  /*41c0*/  SHF.L.U32 R5, R5, R2, RZ ;  /* 0x0000000205057219 */ /* 0x000fe400000006ff */
[----:B-1----:R-:W-:-:S04]  /*41d0*/  LOP3.LUT R0, R0, R3, RZ, 0xc0, !PT ;  /* 0x0000000300007212 */ /* 0x002fc800078ec0ff */
[----:B------:R-:W-:-:S13]  /*41e0*/  ISETP.NE.AND P0, PT, R0, R3, PT ;  /* 0x000000030000720c */ /* 0x000fda0003f05270 */
[----:B------:R-:W-:Y:S05]  /*41f0*/  @P0 BRA `(.L_x_65) ;  /* 0x00000000005c0947 */ /* 0x000fea0003800000 */
[----:B------:R-:W1:Y:S02]  /*4200*/  LDS R0, [UR6+0x18] ;  /* 0x00001806ff007984 */ /* 0x000e640008000800 */
[----:B-1----:R-:W-:-:S04]  /*4210*/  LOP3.LUT R0, R0, R5, RZ, 0xc0, !PT ;  /* 0x0000000500007212 */ /* 0x002fc800078ec0ff */
[----:B------:R-:W-:-:S13]  /*4220*/  ISETP.NE.AND P0, PT, R0, R5, PT ;  /* 0x000000050000720c */ /* 0x000fda0003f05270 */
[----:B------:R-:W-:Y:S05]  /*4230*/  @P0 BRA `(.L_x_66) ;  /* 0x0000000000400947 */ /* 0x000fea0003800000 */
[----:B------:R-:W-:Y:S01]  /*4240*/  R2UR UR4, R3 ;  /* 0x00000000030472ca */ /* 0x000fe200000e0000 */
[----:B------:R-:W1:Y:S01]  /*4250*/  S2R R2, SR_LANEID ;  /* 0x0000000000027919 */ /* 0x000e620000000000 */
[----:B------:R-:W-:-:S04]  /*4260*/  LOP3.LUT R5, RZ, R5, RZ, 0x33, !PT ;  /* 0x00000005ff057212 */ /* 0x000fc800078e33ff */
[----:B------:R-:W2:Y:S07]  /*4270*/  REDUX UR7, R5 ;  /* 0x00000000050773c4 */ /* 0x000eae0000000000 */
[----:B------:R-:W-:-:S03]  /*4280*/  ULOP3.LUT UR5, URZ, UR4, URZ, 0x33, !UPT ;  /* 0x00000004ff057292 */ /* 0x000fc6000f8e33ff */
[----:B------:R-:W-:Y:S02]  /*4290*/  VOTEU.ANY UR4, UPT, PT ;  /* 0x0000000000047886 */ /* 0x000fe400038e0100 */
[----:B------:R-:W-:Y:S01]  /*42a0*/  UFLO.U32 UR4, UR4 ;  /* 0x00000004000472bd */ /* 0x000fe200080e0000 */
[----:B------:R-:W-:-:S04]  /*42b0*/  IMAD.U32 R0, RZ, RZ, UR5 ;  /* 0x00000005ff007e24 */ /* 0x000fc8000f8e00ff */
[----:B------:R-:W3:Y:S02]  /*42c0*/  REDUX UR8, R0 ;  /* 0x00000000000873c4 */ /* 0x000ee40000000000 */
[----:B------:R1:W-:Y:S02]  /*42d0*/  UTCATOMSWS.AND URZ, UR5 ;  /* 0x0000000500ff79e3 */ /* 0x0003e40008000000 */
[----:B-1----:R-:W-:Y:S01]  /*42e0*/  ISETP.EQ.U32.AND P0, PT, R2, UR4, PT ;  /* 0x0000000402007c0c */ /* 0x002fe2000bf02070 */
[----:B--2---:R-:W-:Y:S02]  /*42f0*/  IMAD.U32 R2, RZ, RZ, UR7 ;  /* 0x00000007ff027e24 */ /* 0x004fe4000f8e00ff */
[----:B---3--:R-:W-:-:S10]  /*4300*/  IMAD.U32 R3, RZ, RZ, UR8 ;  /* 0x00000008ff037e24 */ /* 0x008fd4000f8e00ff */
[----:B------:R1:W-:Y:S04]  /*4310*/  @P0 ATOMS.AND RZ, [UR6+0x14], R3 ;  /* 0x00001403ffff098c */ /* 0x0003e8000a800006 */
[----:B------:R1:W-:Y:S01]  /*4320*/  @P0 ATOMS.AND RZ, [UR6+0x18], R2 ;  /* 0x00001802ffff098c */ /* 0x0003e2000a800006 */
[----:B------:R-:W-:Y:S05]  /*4330*/  BRA `(.L_x_67) ;  /* 0x0000000000147947 */ /* 0x000fea0003800000 */
.L_x_66:
[----:B------:R-:W-:Y:S02]  /*4340*/  MOV R2, 0x4360 ;  /* 0x0000436000027802 */ /* 0x000fe40000000f00 */
[----:B----45:R-:W-:Y:S05]  /*4350*/  CALL.REL.NOINC `($__internal_0_$__cuda_sm10x_tcgen05_guardrail_trap_col_being_dealloced_not_returned_by_alloc) ;  /* 0x0000006c001c7944 */ /* 0x030fea0003c00000 */
[----:B------:R-:W-:Y:S05]  /*4360*/  BRA `(.L_x_67) ;  /* 0x0000000000087947 */ /* 0x000fea0003800000 */
.L_x_65:
[----:B------:R-:W-:Y:S02]  /*4370*/  MOV R2, 0x4390 ;  /* 0x0000439000027802 */ /* 0x000fe40000000f00 */
[----:B----45:R-:W-:Y:S05]  /*4380*/  CALL.REL.NOINC `($__internal_2_$__cuda_sm10x_tcgen05_guardrail_trap_unallocated_columns_being_dealloced) ;  /* 0x0000006c00287944 */ /* 0x030fea0003c00000 */
.L_x_67:
[----:B------:R-:W-:Y:S01]  /*4390*/  NOP ;  /* 0x0000000000007918 */ /* 0x000fe20000000000 */
[----:B------:R-:W-:Y:S05]  /*43a0*/  EXIT ;  /* 0x000000000000794d */ /* 0x000fea0003800000 */
.L_x_51:
[----:B------:R-:W2:Y:S01]  /*43b0*/  LDCU UR5, c[0x0][0x384] ;  /* 0x00007080ff0577ac */ /* 0x000ea20008000800 */
[----:B------:R-:W-:Y:S02]  /*43c0*/  UISETP.NE.OR UP0, UPT, UR18, 0x3, !UP3 ;  /* 0x000000031200788c */ /* 0x000fe4000df05670 */
[----:B--2---:R-:W-:-:S07]  /*43d0*/  UIADD3 UR5, UPT, UPT, UR5, 0x7f, URZ ;  /* 0x0000007f05057890 */ /* 0x004fce000fffe0ff */
[----:B------:R-:W-:Y:S05]  /*43e0*/  BRA.U UP0, `(.L_x_68) ;  /* 0x0000001500807547 */ /* 0x000fea000b800000 */
[----:B------:R-:W-:Y:S01]  /*43f0*/  USHF.R.S32.HI UR4, URZ, 0x1f, UR5 ;  /* 0x0000001fff047899 */ /* 0x000fe20008011405 */
[----:B------:R-:W2:Y:S01]  /*4400*/  S2UR UR12, SR_CgaCtaId ;  /* 0x00000000000c79c3 */ /* 0x000ea20000008800 */
[----:B------:R-:W3:Y:S01]  /*4410*/  LDCU UR50, c[0x0][0x370] ;  /* 0x00006e00ff3277ac */ /* 0x000ee20008000800 */
[----:B------:R-:W-:Y:S01]  /*4420*/  R2UR UR55, R81 ;  /* 0x00000000513772ca */ /* 0x000fe200000e0000 */
[----:B------:R-:W-:Y:S01]  /*4430*/  IMAD.MOV.U32 R10, RZ, RZ, 0x1 ;  /* 0x00000001ff0a7424 */ /* 0x000fe200078e00ff */
[----:B------:R-:W-:Y:S01]  /*4440*/  R2UR UR54, R82 ;  /* 0x00000000523672ca */ /* 0x000fe200000e0000 */
[----:B------:R-:W-:Y:S01]  /*4450*/  ULEA.HI UR4, UR4, UR5, URZ, 0x7 ;  /* 0x0000000504047291 */ /* 0x000fe2000f8f38ff */
[----:B------:R-:W-:Y:S01]  /*4460*/  IMAD.MOV.U32 R8, RZ, RZ, RZ ;  /* 0x000000ffff087224 */ /* 0x000fe200078e00ff */
[----:B------:R-:W3:Y:S01]  /*4470*/  LDCU.128 UR44, c[0x0][0xb10] ;  /* 0x00016200ff2c77ac */ /* 0x000ee20008000c00 */
[----:B------:R-:W4:Y:S01]  /*4480*/  LDC.64 R14, c[0x0][0x348] ;  /* 0x0000d200ff0e7b82 */ /* 0x000f220000000a00 */
[----:B------:R-:W-:Y:S01]  /*4490*/  USHF.R.S32.HI UR40, URZ, 0x7, UR4 ;  /* 0x00000007ff287899 */ /* 0x000fe20008011404 */
[----:B------:R-:W1:Y:S05]  /*44a0*/  LDCU UR48, c[0x0][0x374] ;  /* 0x00006e80ff3077ac */ /* 0x000e6a0008000800 */
[----:B------:R-:W-:Y:S01]  /*44b0*/  IMAD.U32 R2, RZ, RZ, UR40 ;  /* 0x00000028ff027e24 */ /* 0x000fe2000f8e00ff */
[----:B------:R-:W2:Y:S04]  /*44c0*/  LDCU.64 UR4, c[0x0][0x888] ;  /* 0x00011100ff0477ac */ /* 0x000ea80008000a00 */
[----:B------:R-:W-:Y:S01]  /*44d0*/  IABS R0, R2 ;  /* 0x0000000200007213 */ /* 0x000fe20000000000 */
[----:B------:R-:W1:Y:S03]  /*44e0*/  LDCU.64 UR42, c[0x0][0x890] ;  /* 0x00011200ff2a77ac */ /* 0x000e660008000a00 */
[----:B------:R-:W-:Y:S01]  /*44f0*/  R2UR UR38, R0 ;  /* 0x00000000002672ca */ /* 0x000fe200000e0000 */
[----:B------:R-:W4:Y:S01]  /*4500*/  LDCU UR30, c[0x0][0xb0c] ;  /* 0x00016180ff1e77ac */ /* 0x000f220008000800 */
[----:B------:R-:W4:Y:S01]  /*4510*/  LDCU UR64, c[0x0][0xb20] ;  /* 0x00016400ff4077ac */ /* 0x000f220008000800 */
[----:B------:R-:W4:Y:S10]  /*4520*/  LDCU UR41, c[0x0][0x388] ;  /* 0x00007100ff2977ac */ /* 0x000f340008000800 */
[----:B------:R-:W4:Y:S01]  /*4530*/  I2F.RP R3, UR38 ;  /* 0x0000002600037d06 */ /* 0x000f220008209400 */
[----:B--2---:R-:W-:Y:S01]  /*4540*/  UISETP.NE.U32.AND UP0, UPT, UR4, URZ, UPT ;  /* 0x000000ff0400728c */ /* 0x004fe2000bf05070 */
[----:B------:R-:W2:Y:S03]  /*4550*/  LDCU UR4, c[0x0][0xb30] ;  /* 0x00016600ff0477ac */ /* 0x000ea60008000800 */
[----:B------:R-:W-:Y:S01]  /*4560*/  UISETP.NE.AND.EX UP0, UPT, UR5, URZ, UPT, UP0 ;  /* 0x000000ff0500728c */ /* 0x000fe2000bf05300 */
[----:B------:R-:W-:Y:S01]  /*4570*/  UMOV UR31, 0x400 ;  /* 0x00000400001f7882 */ /* 0x000fe20000000000 */
[----:B---3--:R-:W-:-:S02]  /*4580*/  UIMAD.WIDE.U32 UR8, UR50, UR44, URZ ;  /* 0x0000002c320872a5 */ /* 0x008fc4000f8e00ff */
[----:B-1----:R-:W-:Y:S01]  /*4590*/  UIMAD.WIDE.U32 UR10, UR48, UR47, URZ ;  /* 0x0000002f300a72a5 */ /* 0x002fe2000f8e00ff */
[----:B------:R-:W-:Y:S01]  /*45a0*/  UMOV UR6, URZ ;  /* 0x000000ff00067c82 */ /* 0x000fe20008000000 */
[----:B----4-:R-:W1:Y:S01]  /*45b0*/  MUFU.RCP R0, R3 ;  /* 0x0000000300007308 */ /* 0x010e620000001000 */
[----:B------:R-:W-:Y:S02]  /*45c0*/  ULEA UR31, UR12, UR31, 0x18 ;  /* 0x0000001f0c1f7291 */ /* 0x000fe4000f8ec0ff */
[----:B------:R-:W-:Y:S02]  /*45d0*/  UP2UR UR62, UPR, URZ, 0x1 ;  /* 0x00000001ff3e7883 */ /* 0x000fe40008000000 */
[----:B------:R-:W-:Y:S02]  /*45e0*/  UISETP.NE.AND UP0, UPT, UR39, 0x1, UPT ;  /* 0x000000012700788c */ /* 0x000fe4000bf05270 */
[----:B------:R-:W-:Y:S02]  /*45f0*/  UISETP.NE.U32.AND UP0, UPT, UR42, URZ, UPT ;  /* 0x000000ff2a00728c */ /* 0x000fe4000bf05070 */
[----:B------:R-:W-:-:S02]  /*4600*/  UIADD3 UR58, UPT, UPT, UR31, 0xd8, URZ ;  /* 0x000000d81f3a7890 */ /* 0x000fc4000fffe0ff */
[----:B------:R-:W-:Y:S02]  /*4610*/  UIADD3 UR56, UPT, UPT, UR31, 0x118, URZ ;  /* 0x000001181f387890 */ /* 0x000fe4000fffe0ff */
[----:B------:R-:W-:Y:S02]  /*4620*/  UIADD3 UR33, UPT, UPT, UR31, 0xc0, URZ ;  /* 0x000000c01f217890 */ /* 0x000fe4000fffe0ff */
[----:B------:R-:W-:Y:S01]  /*4630*/  UIADD3 UR25, UPT, UPT, UR31, 0xc8, URZ ;  /* 0x000000c81f197890 */ /* 0x000fe2000fffe0ff */
[----:B-1----:R-:W-:Y:S01]  /*4640*/  VIADD R0, R0, 0xffffffe ;  /* 0x0ffffffe00007836 */ /* 0x002fe20000000000 */
[----:B------:R-:W-:Y:S02]  /*4650*/  UIADD3 UR17, UPT, UPT, UR31, 0xd0, URZ ;  /* 0x000000d01f117890 */ /* 0x000fe4000fffe0ff */
[----:B------:R-:W-:Y:S01]  /*4660*/  UISETP.GE.AND UP3, UPT, UR39, 0x1, UPT ;  /* 0x000000012700788c */ /* 0x000fe2000bf66270 */
[----:B------:R-:W-:Y:S02]  /*4670*/  UMOV UR53, UR9 ;  /* 0x0000000900357c82 */ /* 0x000fe40008000000 */
[----:B------:R-:W1:Y:S01]  /*4680*/  F2I.FTZ.U32.TRUNC.NTZ R0, R0 ;  /* 0x0000000000007305 */ /* 0x000e62000021f000 */
[----:B------:R-:W-:Y:S01]  /*4690*/  UMOV UR52, UR11 ;  /* 0x0000000b00347c82 */ /* 0x000fe20008000000 */
[----:B------:R-:W-:-:S02]  /*46a0*/  UISETP.NE.AND UP3, UPT, UR30, 0x1, UPT ;  /* 0x000000011e00788c */ /* 0x000fc4000bf65270 */
[----:B------:R-:W-:Y:S02]  /*46b0*/  UISETP.NE.AND.EX UP5, UPT, UR43, URZ, UPT, UP0 ;  /* 0x000000ff2b00728c */ /* 0x000fe4000bfa5300 */
[----:B------:R-:W-:Y:S01]  /*46c0*/  UPLOP3.LUT UP2, UPT, UPT, UPT, UPT, 0x40, 0x4 ;  /* 0x000000000004789c */ /* 0x000fe20003f4e870 */
[----:B------:R-:W3:Y:S01]  /*46d0*/  LDCU.64 UR22, c[0x0][0xb28] ;  /* 0x00016500ff1677ac */ /* 0x000ee20008000a00 */
[----:B------:R-:W-:Y:S02]  /*46e0*/  UPRMT UR58, UR12, 0x654, UR58 ;  /* 0x000006540c3a7896 */ /* 0x000fe4000800003a */
[----:B------:R-:W-:Y:S01]  /*46f0*/  UPRMT UR56, URZ, 0x654, UR56 ;  /* 0x00000654ff387896 */ /* 0x000fe20008000038 */
[----:B-1----:R-:W-:Y:S01]  /*4700*/  R2UR UR7, R0 ;  /* 0x00000000000772ca */ /* 0x002fe200000e0000 */
[----:B------:R-:W-:Y:S01]  /*4710*/  UPRMT UR61, UR12, 0x654, UR33 ;  /* 0x000006540c3d7896 */ /* 0x000fe20008000021 */
[----:B------:R-:W-:Y:S01]  /*4720*/  IABS R0, R2 ;  /* 0x0000000200007213 */ /* 0x000fe20000000000 */
[----:B------:R-:W-:Y:S01]  /*4730*/  IMAD.MOV.U32 R2, RZ, RZ, 0x2000 ;  /* 0x00002000ff027424 */ /* 0x000fe200078e00ff */
[----:B------:R-:W-:-:S02]  /*4740*/  UPRMT UR60, UR12, 0x654, UR25 ;  /* 0x000006540c3c7896 */ /* 0x000fc40008000019 */
[----:B------:R-:W-:Y:S01]  /*4750*/  UPRMT UR59, UR12, 0x654, UR17 ;  /* 0x000006540c3b7896 */ /* 0x000fe20008000011 */
[----:B------:R-:W-:Y:S01]  /*4760*/  IMAD.MOV R0, RZ, RZ, -R0 ;  /* 0x000000ffff007224 */ /* 0x000fe200078e0a00 */
[----:B------:R-:W-:Y:S02]  /*4770*/  USHF.R.U32.HI UR53, URZ, UR45, UR53 ;  /* 0x0000002dff357299 */ /* 0x000fe40008011635 */
[----:B------:R-:W-:Y:S02]  /*4780*/  USHF.R.U32.HI UR52, URZ, UR64, UR52 ;  /* 0x00000040ff347299 */ /* 0x000fe40008011634 */
[----:B------:R-:W-:Y:S01]  /*4790*/  R2UR UR57, R0 ;  /* 0x00000000003972ca */ /* 0x000fe200000e0000 */
[----:B------:R-:W-:Y:S02]  /*47a0*/  UIADD3 UR5, UPT, UPT, URZ, -UR7, URZ ;  /* 0x80000007ff057290 */ /* 0x000fe4000fffe0ff */
[----:B------:R-:W-:Y:S02]  /*47b0*/  UISETP.NE.AND UP3, UPT, UR46, 0x1, UPT ;  /* 0x000000012e00788c */ /* 0x000fe4000bf65270 */
[----:B------:R-:W-:-:S02]  /*47c0*/  UIMAD UR5, UR5, UR38, URZ ;  /* 0x00000026050572a4 */ /* 0x000fc4000f8e02ff */
[----:B--2---:R-:W-:Y:S02]  /*47d0*/  UISETP.NE.AND UP4, UPT, UR4, 0x1, UPT ;  /* 0x000000010400788c */ /* 0x004fe4000bf85270 */
[----:B------:R-:W-:Y:S02]  /*47e0*/  UIMAD.WIDE.U32 UR6, UR7, UR5, UR6 ;  /* 0x00000005070672a5 */ /* 0x000fe4000f8e0006 */
[----:B------:R-:W-:Y:S02]  /*47f0*/  UISETP.NE.AND UP0, UPT, UR41, URZ, UPT ;  /* 0x000000ff2900728c */ /* 0x000fe4000bf05270 */
[----:B------:R-:W-:-:S03]  /*4800*/  UISETP.NE.AND UP6, UPT, UR40, URZ, UPT ;  /* 0x000000ff2800728c */ /* 0x000fc6000bfc5270 */
[----:B---3--:R-:W-:-:S08]  /*4810*/  UMOV UR51, UR7 ;  /* 0x0000000700337c82 */ /* 0x008fd00008000000 */
.L_x_79:
[----:B------:R-:W-:Y:S04]  /*4820*/  SHF.L.U32 R3, R8, 0x1f, RZ ;  /* 0x0000001f08037819 */ /* 0x000fe800000006ff */
[----:B-1----:R-:W1:Y:S02]  /*4830*/  SYNCS.PHASECHK.TRANS64.TRYWAIT P0, [UR31+0x110], R3 ;  /* 0x00011003ff0075a7 */ /* 0x002e64000800111f */
[----:B-1----:R-:W-:Y:S05]  /*4840*/  @!P0 BRA `(.L_x_69) ;  /* 0x0000006000888947 */ /* 0x002fea0003800000 */
.L_x_172:
[----:B------:R-:W2:Y:S01]  /*4850*/  LDS.128 R4, [UR31+0x150] ;  /* 0x0001501fff047984 */ /* 0x000ea20008000c00 */
[----:B------:R-:W-:Y:S01]  /*4860*/  UISETP.GE.AND UP0, UPT, UR39, 0x1, UPT ;  /* 0x000000012700788c */ /* 0x000fe2000bf06270 */
[----:B------:R-:W-:Y:S01]  /*4870*/  @!PT LDS RZ, [RZ] ;  /* 0x00000000fffff984 */ /* 0x000fe20000000800 */
[----:B------:R-:W-:Y:S01]  /*4880*/  @!PT LDS RZ, [RZ] ;  /* 0x00000000fffff984 */ /* 0x000fe20000000800 */
[----:B------:R-:W-:Y:S01]  /*4890*/  @!PT LDS RZ, [RZ] ;  /* 0x00000000fffff984 */ /* 0x000fe20000000800 */
[----:B------:R-:W-:Y:S01]  /*48a0*/  @!PT LDS RZ, [RZ] ;  /* 0x00000000fffff984 */ /* 0x000fe20000000800 */
[----:B------:R3:W-:Y:S06]  /*48b0*/  MEMBAR.ALL.CTA ;  /* 0x0000000000007992 */ /* 0x0007ec0000008000 */
[----:B---3--:R-:W3:Y:S02]  /*48c0*/  FENCE.VIEW.ASYNC.S ;  /* 0x00000000000073c6 */ /* 0x008ee40000000000 */
[----:B---3--:R-:W-:Y:S01]  /*48d0*/  SYNCS.ARRIVE.TRANS64.RED.A1T0 RZ, [UR56], RZ ;  /* 0x000000ffffff79a7 */ /* 0x008fe20008100438 */
[----:B--2---:R-:W-:Y:S11]  /*48e0*/  LOP3.LUT P0, RZ, R6, 0x1, RZ, 0xc0, !PT ;  /* 0x0000000106ff7812 */ /* 0x004ff6000780c0ff */
[----:B------:R-:W-:Y:S02]  /*48f0*/  @!UPT UIADD3 URZ, UPT, UPT, URZ, URZ, URZ ;  /* 0x000000fffffff290 */ /* 0x000fe4000fffe0ff */
[----:B------:R-:W-:Y:S01]  /*4900*/  VOTEU.ANY UP3, P0 ;  /* 0x0000000000ff7886 */ /* 0x000fe20000060100 */
[----:B------:R-:W-:Y:S11]  /*4910*/  PLOP3.LUT P0, PT, PT, PT, UP3, 0x80, 0x8 ;  /* 0x000000000008781c */ /* 0x000ff60003f0f038 */
[----:B------:R-:W-:Y:S02]  /*4920*/  @!UPT UIADD3 URZ, UPT, UPT, URZ, URZ, URZ ;  /* 0x000000fffffff290 */ /* 0x000fe4000fffe0ff */
[----:B-1----:R-:W-:Y:S02]  /*4930*/  @P0 MOV R3, R4 ;  /* 0x0000000400030202 */ /* 0x002fe40000000f00 */
[----:B------:R-:W-:Y:S02]  /*4940*/  @P0 LOP3.LUT R0, R5, 0xffff, RZ, 0xc0, !PT ;  /* 0x0000ffff05000812 */ /* 0x000fe400078ec0ff */
[----:B------:R-:W-:Y:S02]  /*4950*/  @P0 R2UR UR5, R3 ;  /* 0x00000000030502ca */ /* 0x000fe400000e0000 */
[----:B------:R-:W-:Y:S11]  /*4960*/  @P0 R2UR UR4, R0 ;  /* 0x00000000000402ca */ /* 0x000ff600000e0000 */
[----:B------:R-:W-:Y:S02]  /*4970*/  @UP3 UMOV UR15, UR5 ;  /* 0x00000005000f3c82 */ /* 0x000fe40008000000 */
[----:B------:R-:W-:Y:S01]  /*4980*/  @UP3 UMOV UR14, UR4 ;  /* 0x00000004000e3c82 */ /* 0x000fe20008000000 */
[----:B------:R-:W-:Y:S05]  /*4990*/  BRA.U !UP0, `(.L_x_70) ;  /* 0x0000000108c07547 */ /* 0x000fea000b800000 */
[----:B------:R-:W-:Y:S02]  /*49a0*/  UIMAD.WIDE.U32 UR8, UR14, UR47, URZ ;  /* 0x0000002f0e0872a5 */ /* 0x000fe4000f8e00ff */
[----:B------:R-:W-:Y:S02]  /*49b0*/  UP2UR UR16, UPR, URZ, 0x4 ;  /* 0x00000004ff107883 */ /* 0x000fe40008000000 */
[----:B------:R-:W-:Y:S02]  /*49c0*/  UISETP.NE.AND UP2, UPT, UR46, 0x1, UPT ;  /* 0x000000012e00788c */ /* 0x000fe4000bf45270 */
[----:B------:R-:W-:Y:S02]  /*49d0*/  UIMAD.WIDE.U32 UR10, UR15, UR44, URZ ;  /* 0x0000002c0f0a72a5 */ /* 0x000fe4000f8e00ff */
[----:B------:R-:W-:Y:S02]  /*49e0*/  USEL UR4, UR48, UR52, !UP2 ;  /* 0x0000003430047287 */ /* 0x000fe4000d000000 */
[----:B------:R-:W-:Y:S02]  /*49f0*/  UISETP.NE.AND UP0, UPT, UR30, 0x1, UPT ;  /* 0x000000011e00788c */ /* 0x000fe4000bf05270 */
[----:B------:R-:W-:Y:S02]  /*4a00*/  UP2UR UR21, UPR, URZ, 0x2 ;  /* 0x00000002ff157883 */ /* 0x000fe40008000000 */
[----:B------:R-:W-:Y:S02]  /*4a10*/  UISETP.NE.AND UP1, UPT, UR39, 0x1, UPT ;  /* 0x000000012700788c */ /* 0x000fe4000bf25270 */
[----:B------:R-:W-:Y:S02]  /*4a20*/  UIMAD.WIDE.U32 UR12, UR4, UR22, URZ ;  /* 0x00000016040c72a5 */ /* 0x000fe4000f8e00ff */
[----:B------:R-:W-:Y:S01]  /*4a30*/  USEL UR7, UR50, UR53, !UP0 ;  /* 0x0000003532077287 */ /* 0x000fe2000c000000 */
[----:B------:R-:W-:Y:S02]  /*4a40*/  UMOV UR5, UR9 ;  /* 0x0000000900057c82 */ /* 0x000fe40008000000 */
[----:B------:R-:W-:Y:S02]  /*4a50*/  USHF.R.U32.HI UR6, URZ, UR64, UR5 ;  /* 0x00000040ff067299 */ /* 0x000fe40008011605 */
[----:B------:R-:W-:Y:S02]  /*4a60*/  UIMAD.WIDE.U32 UR18, UR7, UR22, URZ ;  /* 0x00000016071272a5 */ /* 0x000fe4000f8e00ff */
[----:B------:R-:W-:Y:S02]  /*4a70*/  USEL UR6, UR14, UR6, !UP2 ;  /* 0x000000060e067287 */ /* 0x000fe4000d000000 */
[----:B------:R-:W-:Y:S01]  /*4a80*/  UISETP.NE.AND UP2, UPT, UR16, URZ, UPT ;  /* 0x000000ff1000728c */ /* 0x000fe2000bf45270 */
[----:B------:R-:W-:Y:S01]  /*4a90*/  UMOV UR5, UR11 ;  /* 0x0000000b00057c82 */ /* 0x000fe20008000000 */
[----:B------:R-:W-:Y:S02]  /*4aa0*/  UIMAD.WIDE.U32 UR10, UR6, UR22, URZ ;  /* 0x00000016060a72a5 */ /* 0x000fe4000f8e00ff */
[----:B------:R-:W-:Y:S03]  /*4ab0*/  USHF.R.U32.HI UR8, URZ, UR45, UR5 ;  /* 0x0000002dff087299 */ /* 0x000fe60008011605 */
[----:B------:R-:W-:Y:S02]  /*4ac0*/  UMOV UR5, UR13 ;  /* 0x0000000d00057c82 */ /* 0x000fe40008000000 */
[----:B------:R-:W-:Y:S03]  /*4ad0*/  @UP1 USHF.R.U32.HI UR4, URZ, UR23, UR5 ;  /* 0x00000017ff041299 */ /* 0x000fe60008011605 */
[----:B------:R-:W-:Y:S01]  /*4ae0*/  UMOV UR5, UR19 ;  /* 0x0000001300057c82 */ /* 0x000fe20008000000 */
[----:B------:R-:W-:Y:S02]  /*4af0*/  UIMAD UR4, UR39, UR4, URZ ;  /* 0x00000004270472a4 */ /* 0x000fe4000f8e02ff */
[----:B------:R-:W-:Y:S02]  /*4b00*/  @UP1 USHF.R.U32.HI UR7, URZ, UR23, UR5 ;  /* 0x00000017ff071299 */ /* 0x000fe40008011605 */
[----:B------:R-:W-:Y:S02]  /*4b10*/  USEL UR5, UR15, UR8, !UP0 ;  /* 0x000000080f057287 */ /* 0x000fe4000c000000 */
[----:B------:R-:W-:Y:S02]  /*4b20*/  UIMAD UR8, UR39, UR7, URZ ;  /* 0x00000007270872a4 */ /* 0x000fe4000f8e02ff */
[----:B------:R-:W-:Y:S03]  /*4b30*/  UISETP.GE.AND UP0, UPT, UR6, UR4, UPT ;  /* 0x000000040600728c */ /* 0x000fe6000bf06270 */
[----:B------:R-:W-:Y:S01]  /*4b40*/  UMOV UR4, UR11 ;  /* 0x0000000b00047c82 */ /* 0x000fe20008000000 */
[----:B------:R-:W-:Y:S02]  /*4b50*/  UISETP.GE.OR UP0, UPT, UR5, UR8, UP0 ;  /* 0x000000080500728c */ /* 0x000fe40008706670 */
[----:B------:R-:W-:Y:S02]  /*4b60*/  USHF.R.U32.HI UR4, URZ, UR23, UR4 ;  /* 0x00000017ff047299 */ /* 0x000fe40008011604 */
[----:B------:R-:W-:Y:S02]  /*4b70*/  UIMAD.WIDE.U32 UR8, UR5, UR22, URZ ;  /* 0x00000016050872a5 */ /* 0x000fe4000f8e00ff */
[----:B------:R-:W-:Y:S04]  /*4b80*/  USEL UR10, UR6, UR4, !UP1 ;  /* 0x00000004060a7287 */ /* 0x000fe8000c800000 */
[----:B------:R-:W-:Y:S01]  /*4b90*/  UIADD3 UR11, UPT, UPT, -UR10, URZ, URZ ;  /* 0x000000ff0a0b7290 */ /* 0x000fe2000fffe1ff */
[----:B------:R-:W-:Y:S02]  /*4ba0*/  @!UP0 UMOV UR4, UR9 ;  /* 0x0000000900048c82 */ /* 0x000fe40008000000 */
[----:B------:R-:W-:Y:S02]  /*4bb0*/  @!UP0 USHF.R.U32.HI UR4, URZ, UR23, UR4 ;  /* 0x00000017ff048299 */ /* 0x000fe40008011604 */
[----:B------:R-:W-:Y:S02]  /*4bc0*/  UIMAD UR8, UR39, UR11, UR6 ;  /* 0x0000000b270872a4 */ /* 0x000fe4000f8e0206 */
[----:B------:R-:W-:Y:S02]  /*4bd0*/  @!UP0 USEL UR4, UR5, UR4, !UP1 ;  /* 0x0000000405048287 */ /* 0x000fe4000c800000 */
[----:B------:R-:W-:Y:S02]  /*4be0*/  UISETP.NE.AND UP1, UPT, UR21, URZ, UPT ;  /* 0x000000ff1500728c */ /* 0x000fe4000bf25270 */
[----:B------:R-:W-:Y:S02]  /*4bf0*/  @!UP0 UIMAD UR8, UR7, UR8, UR4 ;  /* 0x00000008070882a4 */ /* 0x000fe4000f8e0204 */
[----:B------:R-:W-:Y:S02]  /*4c00*/  @!UP0 UIADD3 UR9, UPT, UPT, UR10, -UR4, URZ ;  /* 0x800000040a098290 */ /* 0x000fe4000fffe0ff */
[----:B------:R-:W-:Y:S02]  /*4c10*/  UIADD3 UR4, UPT, UPT, -UR5, URZ, URZ ;  /* 0x000000ff05047290 */ /* 0x000fe4000fffe1ff */
[----:B------:R-:W-:Y:S02]  /*4c20*/  UIADD3 UR7, UPT, UPT, -UR6, URZ, URZ ;  /* 0x000000ff06077290 */ /* 0x000fe4000fffe1ff */
[----:B------:R-:W-:Y:S02]  /*4c30*/  @!UP0 UIMAD UR6, UR9, UR39, UR5 ;  /* 0x00000027090682a4 */ /* 0x000fe4000f8e0205 */
[----:B------:R-:W-:Y:S02]  /*4c40*/  UIMAD UR15, UR30, UR4, UR15 ;  /* 0x000000041e0f72a4 */ /* 0x000fe4000f8e020f */
[----:B------:R-:W-:Y:S01]  /*4c50*/  UIMAD UR4, UR46, UR7, UR14 ;  /* 0x000000072e0472a4 */ /* 0x000fe2000f8e020e */
[----:B------:R-:W-:Y:S02]  /*4c60*/  @!UP0 UMOV UR5, UR8 ;  /* 0x0000000800058c82 */ /* 0x000fe40008000000 */
[----:B------:R-:W-:Y:S02]  /*4c70*/  UIMAD UR15, UR5, UR30, UR15 ;  /* 0x0000001e050f72a4 */ /* 0x000fe4000f8e020f */
[----:B------:R-:W-:Y:S11]  /*4c80*/  UIMAD UR14, UR6, UR46, UR4 ;  /* 0x0000002e060e72a4 */ /* 0x000ff6000f8e0204 */
[----:B------:R-:W-:Y:S01]  /*4c90*/  @!UPT UIADD3 URZ, UPT, UPT, URZ, URZ, URZ ;  /* 0x000000fffffff290 */ /* 0x000fe2000fffe0ff */
.L_x_70:
[----:B------:R-:W1:Y:S01]  /*4ca0*/  @!UP4 LDCU.128 UR8, c[0x0][0xb10] ;  /* 0x00016200ff08c7ac */ /* 0x000e620008000c00 */
[----:B------:R-:W-:Y:S04]  /*4cb0*/  MOV R0, UR20 ;  /* 0x0000001400007c02 */ /* 0x000fe80008000f00 */
[----:B------:R-:W-:Y:S01]  /*4cc0*/  IABS R0, R0 ;  /* 0x0000000000007213 */ /* 0x000fe20000000000 */
[----:B------:R-:W2:Y:S01]  /*4cd0*/  @!UP4 LDCU UR5, c[0x0][0xb0c] ;  /* 0x00016180ff05c7ac */ /* 0x000ea20008000800 */
[----:B------:R-:W3:Y:S01]  /*4ce0*/  @!UP4 LDCU UR4, c[0x0][0xb20] ;  /* 0x00016400ff04c7ac */ /* 0x000ee20008000800 */
[----:B-1----:R-:W-:Y:S04]  /*4cf0*/  UIMAD.WIDE.U32 UR6, UR15, UR8, URZ ;  /* 0x000000080f0672a5 */ /* 0x002fe8000f8e00ff */
[----:B------:R-:W-:Y:S02]  /*4d00*/  @!UP4 USHF.R.U32.HI UR7, URZ, UR9, UR7 ;  /* 0x00000009ff07c299 */ /* 0x000fe40008011607 */
[----:B------:R-:W-:Y:S02]  /*4d10*/  UIMAD.WIDE.U32 UR8, UR14, UR11, URZ ;  /* 0x0000000b0e0872a5 */ /* 0x000fe4000f8e00ff */
[----:B--2---:R-:W-:Y:S04]  /*4d20*/  @!UP4 UISETP.NE.AND UP0, UPT, UR5, 0x1, UPT ;  /* 0x000000010500c88c */ /* 0x004fe8000bf05270 */
[----:B------:R-:W-:Y:S02]  /*4d30*/  @!UP4 USEL UR7, UR15, UR7, !UP0 ;  /* 0x000000070f07c287 */ /* 0x000fe4000c000000 */
[----:B------:R-:W-:Y:S01]  /*4d40*/  @!UP4 UISETP.NE.AND UP0, UPT, UR10, 0x1, UPT ;  /* 0x000000010a00c88c */ /* 0x000fe2000bf05270 */
[----:B------:R-:W-:Y:S02]  /*4d50*/  @!UP4 UMOV UR6, UR9 ;  /* 0x000000090006cc82 */ /* 0x000fe40008000000 */
[----:B---3--:R-:W-:Y:S04]  /*4d60*/  @!UP4 USHF.R.U32.HI UR6, URZ, UR4, UR6 ;  /* 0x00000004ff06c299 */ /* 0x008fe80008011606 */
[----:B------:R-:W-:Y:S04]  /*4d70*/  @!UP4 USEL UR6, UR14, UR6, !UP0 ;  /* 0x000000060e06c287 */ /* 0x000fe8000c000000 */
[----:B------:R-:W-:Y:S02]  /*4d80*/  @!UP4 UIADD3 UR4, UPT, UPT, -UR7, UR6, URZ ;  /* 0x000000060704c290 */ /* 0x000fe4000fffe1ff */
[----:B------:R-:W-:Y:S02]  /*4d90*/  @!UP4 UIADD3 UR6, UPT, UPT, UR7, -UR6, URZ ;  /* 0x800000060706c290 */ /* 0x000fe4000fffe0ff */
[----:B------:R-:W-:Y:S02]  /*4da0*/  @!UP4 UIMAD UR15, UR4, UR5, UR15 ;  /* 0x00000005040fc2a4 */ /* 0x000fe4000f8e020f */
[----:B------:R-:W-:Y:S01]  /*4db0*/  @!UP4 UIMAD UR14, UR6, UR10, UR14 ;  /* 0x0000000a060ec2a4 */ /* 0x000fe2000f8e020e */
[----:B------:R-:W-:Y:S11]  /*4dc0*/  BRA.U UP2, `(.L_x_71) ;  /* 0x0000000102107547 */ /* 0x000ff6000b800000 */
[----:B------:R-:W-:Y:S04]  /*4dd0*/  MOV R3, UR63 ;  /* 0x0000003f00037c02 */ /* 0x000fe80008000f00 */
[----:B------:R-:W-:Y:S04]  /*4de0*/  SHF.L.U32 R12, R3, 0x1f, RZ ;  /* 0x0000001f030c7819 */ /* 0x000fe800000006ff */
[----:B------:R-:W1:Y:S02]  /*4df0*/  SYNCS.PHASECHK.TRANS64.TRYWAIT P1, [UR31+0x108], R12 ;  /* 0x0001080cff0075a7 */ /* 0x000e64000802111f */
[----:B-1----:R-:W-:Y:S05]  /*4e00*/  @!P1 BRA `(.L_x_72) ;  /* 0x0000005c00309947 */ /* 0x002fea0003800000 */
.L_x_71:
[----:B------:R-:W-:Y:S01]  /*4e10*/  UISETP.NE.AND UP2, UPT, UR41, URZ, UPT ;  /* 0x000000ff2900728c */ /* 0x000fe2000bf45270 */
[----:B------:R-:W-:Y:S01]  /*4e20*/  R2UR UR4, R0 ;  /* 0x00000000000472ca */ /* 0x000fe200000e0000 */
[----:B------:R-:W-:Y:S01]  /*4e30*/  USHF.L.U32 UR35, UR24, 0x7, URZ ;  /* 0x0000000718237899 */ /* 0x000fe200080006ff */
[----:B------:R-:W-:Y:S05]  /*4e40*/  IMAD.U32 R0, RZ, RZ, UR41 ;  /* 0x00000029ff007e24 */ /* 0x000fea000f8e00ff */
[----:B------:R-:W-:Y:S04]  /*4e50*/  IABS R9, R0 ;  /* 0x0000000000097213 */ /* 0x000fe80000000000 */
[----:B------:R-:W2:Y:S02]  /*4e60*/  I2F.RP R16, R9 ;  /* 0x0000000900107306 */ /* 0x000ea40000209400 */
[----:B------:R-:W-:Y:S07]  /*4e70*/  UIMAD.WIDE.U32 UR6, UR51, UR4, URZ ;  /* 0x00000004330672a5 */ /* 0x000fee000f8e00ff */
[----:B------:R-:W-:Y:S02]  /*4e80*/  UMOV UR36, UR7 ;  /* 0x0000000700247c82 */ /* 0x000fe40008000000 */
[----:B------:R-:W-:Y:S04]  /*4e90*/  UIMAD UR4, UR36, UR57, UR4 ;  /* 0x00000039240472a4 */ /* 0x000fe8000f8e0204 */
[----:B------:R-:W-:Y:S01]  /*4ea0*/  UISETP.GT.U32.AND UP0, UPT, UR38, UR4, UPT ;  /* 0x000000042600728c */ /* 0x000fe2000bf04070 */
[----:B--2---:R-:W2:Y:S10]  /*4eb0*/  MUFU.RCP R0, R16 ;  /* 0x0000001000007308 */ /* 0x004eb40000001000 */
[----:B------:R-:W-:Y:S02]  /*4ec0*/  @!UP0 UIADD3 UR4, UPT, UPT, UR4, -UR38, URZ ;  /* 0x8000002604048290 */ /* 0x000fe4000fffe0ff */
[----:B------:R-:W-:Y:S02]  /*4ed0*/  @!UP0 UIADD3 UR36, UPT, UPT, UR36, 0x1, URZ ;  /* 0x0000000124248890 */ /* 0x000fe4000fffe0ff */
[----:B------:R-:W-:Y:S02]  /*4ee0*/  UISETP.GE.U32.AND UP0, UPT, UR4, UR38, UPT ;  /* 0x000000260400728c */ /* 0x000fe4000bf06070 */
[----:B------:R-:W-:Y:S01]  /*4ef0*/  ULOP3.LUT UR4, UR20, UR40, URZ, 0x3c, !UPT ;  /* 0x0000002814047292 */ /* 0x000fe2000f8e3cff */
[----:B--2---:R-:W-:Y:S04]  /*4f00*/  VIADD R11, R0, 0xffffffe ;  /* 0x0ffffffe000b7836 */ /* 0x004fe80000000000 */
[----:B------:R-:W1:Y:S04]  /*4f10*/  F2I.FTZ.U32.TRUNC.NTZ R13, R11 ;  /* 0x0000000b000d7305 */ /* 0x000e68000021f000 */
[----:B------:R-:W-:Y:S02]  /*4f20*/  @UP0 UIADD3 UR36, UPT, UPT, UR36, 0x1, URZ ;  /* 0x0000000124240890 */ /* 0x000fe4000fffe0ff */
[----:B------:R-:W-:Y:S01]  /*4f30*/  UISETP.GE.AND UP0, UPT, UR4, URZ, UPT ;  /* 0x000000ff0400728c */ /* 0x000fe2000bf06270 */
[--C-:B-1----:R-:W-:Y:S10]  /*4f40*/  IMAD.MOV R12, RZ, RZ, -R13.reuse ;  /* 0x000000ffff0c7224 */ /* 0x102ff400078e0a0d */
[----:B------:R-:W-:Y:S02]  /*4f50*/  @!UP0 UIADD3 UR36, UPT, UPT, -UR36, URZ, URZ ;  /* 0x000000ff24248290 */ /* 0x000fe4000fffe1ff */
[----:B------:R-:W-:Y:S01]  /*4f60*/  @!UP6 ULOP3.LUT UR36, URZ, UR40, URZ, 0x33, !UPT ;  /* 0x00000028ff24e292 */ /* 0x000fe2000f8e33ff */
[----:B------:R-:W-:Y:S02]  /*4f70*/  IMAD R3, R12, R9, RZ ;  /* 0x000000090c037224 */ /* 0x000fe400078e02ff */
[----:B------:R-:W-:Y:S01]  /*4f80*/  IMAD.MOV.U32 R12, RZ, RZ, RZ ;  /* 0x000000ffff0c7224 */ /* 0x000fe200078e00ff */
[----:B------:R-:W-:Y:S02]  /*4f90*/  ULOP3.LUT UR4, UR36, UR41, URZ, 0x3c, !UPT ;  /* 0x0000002924047292 */ /* 0x000fe4000f8e3cff */
[----:B------:R-:W-:Y:S01]  /*4fa0*/  MOV R0, UR36 ;  /* 0x0000002400007c02 */ /* 0x000fe20008000f00 */
[----:B------:R-:W-:Y:S01]  /*4fb0*/  IMAD.HI.U32 R13, R13, R3, R12 ;  /* 0x000000030d0d7227 */ /* 0x000fe200078e000c */
[----:B------:R-:W-:Y:S02]  /*4fc0*/  UISETP.GE.AND UP0, UPT, UR4, URZ, UPT ;  /* 0x000000ff0400728c */ /* 0x000fe4000bf06270 */
[----:B------:R-:W-:Y:S01]  /*4fd0*/  IABS R0, R0 ;  /* 0x0000000000007213 */ /* 0x000fe20000000000 */
[----:B------:R-:W-:Y:S04]  /*4fe0*/  UIADD3 UR4, UPT, UPT, -UR36, URZ, URZ ;  /* 0x000000ff24047290 */ /* 0x000fe8000fffe1ff */
[----:B------:R-:W-:Y:S01]  /*4ff0*/  IMAD.HI.U32 R13, R13, R0, RZ ;  /* 0x000000000d0d7227 */ /* 0x000fe200078e00ff */
[----:B------:R-:W-:Y:S03]  /*5000*/  UIMAD UR4, UR40, UR4, UR20 ;  /* 0x00000004280472a4 */ /* 0x000fe6000f8e0214 */
[----:B------:R-:W-:Y:S01]  /*5010*/  IMAD.MOV R3, RZ, RZ, -R13 ;  /* 0x000000ffff037224 */ /* 0x000fe200078e0a0d */
[----:B------:R-:W-:Y:S03]  /*5020*/  USHF.L.U32 UR34, UR4, 0x7, URZ ;  /* 0x0000000704227899 */ /* 0x000fe600080006ff */
[C---:B------:R-:W-:Y:S05]  /*5030*/  IMAD R0, R9.reuse, R3, R0 ;  /* 0x0000000309007224 */ /* 0x040fea00078e0200 */
[----:B------:R-:W-:Y:S11]  /*5040*/  ISETP.GT.U32.AND P1, PT, R9, R0, PT ;  /* 0x000000000900720c */ /* 0x000ff60003f24070 */
[----:B------:R-:W-:Y:S02]  /*5050*/  @!UPT UIADD3 URZ, UPT, UPT, URZ, URZ, URZ ;  /* 0x000000fffffff290 */ /* 0x000fe4000fffe0ff */
[-C--:B------:R-:W-:Y:S01]  /*5060*/  @!P1 IADD3 R0, PT, PT, R0, -R9.reuse, RZ ;  /* 0x8000000900009210 */ /* 0x080fe20007ffe0ff */
[----:B------:R-:W-:Y:S01]  /*5070*/  @!P1 VIADD R13, R13, 0x1 ;  /* 0x000000010d0d9836 */ /* 0x000fe20000000000 */
[----:B------:R-:W-:Y:S02]  /*5080*/  ISETP.NE.U32.AND P1, PT, RZ, UR42, PT ;  /* 0x0000002aff007c0c */ /* 0x000fe4000bf25070 */
[----:B------:R-:W-:Y:S02]  /*5090*/  ISETP.GE.U32.AND P2, PT, R0, R9, PT ;  /* 0x000000090000720c */ /* 0x000fe40003f46070 */
[----:B------:R-:W-:Y:S02]  /*50a0*/  ISETP.NE.AND.EX P1, PT, RZ, UR43, PT, P1 ;  /* 0x0000002bff007c0c */ /* 0x000fe4000bf25310 */
[----:B------:R-:W-:Y:S09]  /*50b0*/  SHF.L.U32 R9, R10, 0x1f, RZ ;  /* 0x0000001f0a097819 */ /* 0x000ff200000006ff */
[----:B------:R-:W-:Y:S04]  /*50c0*/  @P2 IADD3 R13, PT, PT, R13, 0x1, RZ ;  /* 0x000000010d0d2810 */ /* 0x000fe80007ffe0ff */
[----:B------:R-:W-:Y:S11]  /*50d0*/  R2UR UR37, R13 ;  /* 0x000000000d2572ca */ /* 0x000ff600000e0000 */
[----:B------:R-:W-:Y:S02]  /*50e0*/  @!UPT UIADD3 URZ, UPT, UPT, URZ, URZ, URZ ;  /* 0x000000fffffff290 */ /* 0x000fe4000fffe0ff */
[----:B------:R-:W-:Y:S02]  /*50f0*/  @!UP0 UIADD3 UR37, UPT, UPT, -UR37, URZ, URZ ;  /* 0x000000ff25258290 */ /* 0x000fe4000fffe1ff */
[----:B------:R-:W-:Y:S04]  /*5100*/  @!UP2 ULOP3.LUT UR37, URZ, UR41, URZ, 0x33, !UPT ;  /* 0x00000029ff25a292 */ /* 0x000fe8000f8e33ff */
[----:B------:R-:W-:Y:S04]  /*5110*/  UIADD3 UR5, UPT, UPT, -UR37, URZ, URZ ;  /* 0x000000ff25057290 */ /* 0x000fe8000fffe1ff */
[----:B------:R-:W-:Y:S01]  /*5120*/  UIMAD UR36, UR41, UR5, UR36 ;  /* 0x00000005292472a4 */ /* 0x000fe2000f8e0224 */
[----:B------:R-:W-:Y:S11]  /*5130*/  BRA.U !UP5, `(.L_x_73) ;  /* 0x000000010d387547 */ /* 0x000ff6000b800000 */
[----:B------:R-:W-:Y:S01]  /*5140*/  UISETP.NE.AND UP1, UPT, UR62, URZ, UPT ;  /* 0x000000ff3e00728c */ /* 0x000fe2000bf25270 */
[----:B------:R-:W-:Y:S01]  /*5150*/  HFMA2 R0, -RZ, RZ, 0, 5.9604644775390625e-08 ;  /* 0x00000001ff007431 */ /* 0x000fe200000001ff */
[----:B------:R-:W1:Y:S01]  /*5160*/  LDCU.64 UR8, c[0x0][0x358] ;  /* 0x00006b00ff0877ac */ /* 0x000e620008000a00 */
[----:B------:R-:W-:Y:S03]  /*5170*/  IMAD.MOV.U32 R89, RZ, RZ, 0x1 ;  /* 0x00000001ff597424 */ /* 0x000fe600078e00ff */
[----:B------:R-:W-:Y:S05]  /*5180*/  PLOP3.LUT P2, PT, PT, PT, UP1, 0x80, 0x8 ;  /* 0x000000000008781c */ /* 0x000fea0003f4f018 */
[----:B------:R-:W2:Y:S01]  /*5190*/  @UP1 LDCU.64 UR4, c[0x0][0x888] ;  /* 0x00011100ff0417ac */ /* 0x000ea20008000a00 */
[----:B------:R-:W-:Y:S07]  /*51a0*/  @UP1 UIMAD UR6, UR49, UR42, URZ ;  /* 0x0000002a310612a4 */ /* 0x000fee000f8e02ff */
[----:B------:R-:W-:Y:S01]  /*51b0*/  @!P2 PRMT R89, R0, 0x7610, R89 ;  /* 0x000076100059a816 */ /* 0x000fe20000000059 */
[----:B--2---:R-:W-:Y:S06]  /*51c0*/  @UP1 UIMAD.WIDE UR4, UR6, 0x4, UR4 ;  /* 0x00000004060418a5 */ /* 0x004fec000f8e0204 */
[----:B------:R-:W-:Y:S01]  /*51d0*/  IMAD.U32 R12, RZ, RZ, UR4 ;  /* 0x00000004ff0c7e24 */ /* 0x000fe2000f8e00ff */
[----:B------:R-:W-:Y:S04]  /*51e0*/  MOV R13, UR5 ;  /* 0x00000005000d7c02 */ /* 0x000fe80008000f00 */
[----:B------:R-:W2:Y:S01]  /*51f0*/  @!UP1 LDCU UR4, c[0x0][0x880] ;  /* 0x00011000ff0497ac */ /* 0x000ea20008000800 */
[----:B-1---5:R1:W5:Y:S02]  /*5200*/  @P2 LDG.E R41, desc[UR8][R12.64] ;  /* 0x000000080c292981 */ /* 0x022364000c1e1900 */
[----:B-12---:R-:W-:Y:S07]  /*5210*/  @!P2 IMAD.U32 R41, RZ, RZ, UR4 ;  /* 0x00000004ff29ae24 */ /* 0x006fee000f8e00ff */
.L_x_73:
[----:B-----5:R-:W-:Y:S01]  /*5220*/  @!P1 FSETP.EQ.AND P3, PT, R41, RZ, PT ;  /* 0x000000ff2900920b */ /* 0x020fe20003f62000 */
[----:B------:R-:W-:Y:S01]  /*5230*/  @!UPT UIADD3 URZ, UPT, UPT, URZ, URZ, URZ ;  /* 0x000000fffffff290 */ /* 0x000fe2000fffe0ff */
[----:B------:R-:W-:Y:S11]  /*5240*/  @!P1 BRA `(.L_x_74) ;  /* 0x0000000000149947 */ /* 0x000ff60003800000 */
[----:B------:R-:W-:Y:S02]  /*5250*/  LOP3.LUT P1, RZ, R89, 0xff, RZ, 0xc0, !PT ;  /* 0x000000ff59ff7812 */ /* 0x000fe4000782c0ff */
[----:B------:R-:W-:Y:S04]  /*5260*/  PLOP3.LUT P3, PT, PT, PT, UP1, 0x80, 0x8 ;  /* 0x000000000008781c */ /* 0x000fe80003f6f018 */
[----:B------:R-:W-:Y:S07]  /*5270*/  PLOP3.LUT P3, PT, P3, PT, PT, 0x8, 0x80 ;  /* 0x000000000080781c */ /* 0x000fee0001f6e170 */
[----:B------:R-:W-:Y:S11]  /*5280*/  @P1 FSETP.EQ.AND P3, PT, R41, RZ, PT ;  /* 0x000000ff2900120b */ /* 0x000ff60003f62000 */
[----:B------:R-:W-:Y:S02]  /*5290*/  @!UPT UIADD3 URZ, UPT, UPT, URZ, URZ, URZ ;  /* 0x000000fffffff290 */ /* 0x000fe4000fffe0ff */
.L_x_74:
[----:B------:R-:W1:Y:S01]  /*52a0*/  SYNCS.PHASECHK.TRANS64.TRYWAIT P1, [UR31+0xe0], R9 ;  /* 0x0000e009ff0075a7 */ /* 0x000e62000802111f */
[----:B------:R-:W-:Y:S04]  /*52b0*/  ELECT P2, URZ, PT ;  /* 0x0000000000ff782f */ /* 0x000fe80003840000 */
[----:B------:R-:W-:Y:S01]  /*52c0*/  PLOP3.LUT P2, PT, P3, P2, PT, 0xf2, 0x2f ;  /* 0x00000000002f781c */ /* 0x000fe20001f45e72 */
[----:B------:R-:W-:Y:S01]  /*52d0*/  @!UPT UIADD3 URZ, UPT, UPT, URZ, URZ, URZ ;  /* 0x000000fffffff290 */ /* 0x000fe2000fffe0ff */
[----:B-1----:R-:W-:Y:S11]  /*52e0*/  @!P1 BRA `(.L_x_75) ;  /* 0x0000005800109947 */ /* 0x002ff60003800000 */
.L_x_175:
[----:B------:R-:W-:Y:S01]  /*52f0*/  @!P2 IADD3 R3, P1, PT, R14, 0x580, RZ ;  /* 0x000005800e03a810 */ /* 0x000fe20007f3e0ff */
[----:B------:R-:W-:Y:S01]  /*5300*/  VOTEU.ALL UP0, P2 ;  /* 0x0000000000ff7886 */ /* 0x000fe20001000000 */
[----:B------:R-:W-:Y:S01]  /*5310*/  UMOV UR6, 0x0 ;  /* 0x0000000000067882 */ /* 0x000fe20000000000 */
[----:B------:R-:W-:Y:S01]  /*5320*/  UMOV UR7, 0x10000000 ;  /* 0x1000000000077882 */ /* 0x000fe20000000000 */
[----:B------:R-:W-:Y:S01]  /*5330*/  @!P2 R2UR UR5, R3 ;  /* 0x000000000305a2ca */ /* 0x000fe200000e0000 */
[----:B-1----:R-:W-:Y:S01]  /*5340*/  @!P2 IMAD.X R0, RZ, RZ, R15, P1 ;  /* 0x000000ffff00a224 */ /* 0x002fe200008e060f */
[----:B------:R-:W-:Y:S01]  /*5350*/  @!UP0 UIADD3 UR32, UPT, UPT, UR31, 0x200, URZ ;  /* 0x000002001f208890 */ /* 0x000fe2000fffe0ff */
[----:B------:R-:W-:Y:S03]  /*5360*/  VOTEU.ALL UP0, P2 ;  /* 0x0000000000ff7886 */ /* 0x000fe60001000000 */
[----:B------:R-:W-:Y:S01]  /*5370*/  @!P2 R2UR UR4, R0 ;  /* 0x000000000004a2ca */ /* 0x000fe200000e0000 */
[----:B------:R-:W-:Y:S06]  /*5380*/  @!P2 IMAD.MOV.U32 R0, RZ, RZ, 0x2000 ;  /* 0x00002000ff00a424 */ /* 0x000fec00078e00ff */
[----:B------:R-:W-:Y:S06]  /*5390*/  IMAD.U32 R12, RZ, RZ, UR5 ;  /* 0x00000005ff0c7e24 */ /* 0x000fec000f8e00ff */
[----:B------:R-:W-:Y:S01]  /*53a0*/  IMAD.U32 R13, RZ, RZ, UR4 ;  /* 0x00000004ff0d7e24 */ /* 0x000fe2000f8e00ff */
[----:B------:R-:W-:Y:S04]  /*53b0*/  @!P2 R2UR UR4, R12 ;  /* 0x000000000c04a2ca */ /* 0x000fe800000e0000 */
[----:B------:R-:W-:Y:S11]  /*53c0*/  @!P2 R2UR UR5, R13 ;  /* 0x000000000d05a2ca */ /* 0x000ff600000e0000 */
[----:B------:R-:W-:Y:S02]  /*53d0*/  @!UPT UIADD3 URZ, UPT, UPT, URZ, URZ, URZ ;  /* 0x000000fffffff290 */ /* 0x000fe4000fffe0ff */
[----:B------:R1:W-:Y:S01]  /*53e0*/  @!UP0 UTMALDG.4D [UR32], [UR4], desc[UR6] ;  /* 0x00000620040085b4 */ /* 0x0003e20008019000 */
[----:B------:R1:W-:Y:S01]  /*53f0*/  @!P2 SYNCS.ARRIVE.TRANS64.RED.A0TR RZ, [UR31+0xc0], R0 ;  /* 0x0000c000ffffa9a7 */ /* 0x0003e2000830041f */
[----:B------:R-:W-:Y:S01]  /*5400*/  SYNCS.ARRIVE.TRANS64.RED.A1T0 RZ, [UR61], RZ ;  /* 0x000000ffffff79a7 */ /* 0x000fe2000810043d */
[----:B------:R-:W2:Y:S02]  /*5410*/  SYNCS.PHASECHK.TRANS64.TRYWAIT P1, [UR31+0xe8], R9 ;  /* 0x0000e809ff0075a7 */ /* 0x000ea4000802111f */
[----:B-12---:R-:W-:Y:S05]  /*5420*/  @!P1 BRA `(.L_x_76) ;  /* 0x0000005400d89947 */ /* 0x006fea0003800000 */
.L_x_177:
[----:B------:R-:W-:Y:S01]  /*5430*/  @!P2 IADD3 R3, P1, PT, R14, 0x580, RZ ;  /* 0x000005800e03a810 */ /* 0x000fe20007f3e0ff */
[----:B------:R-:W-:Y:S01]  /*5440*/  VOTEU.ALL UP0, P2 ;  /* 0x0000000000ff7886 */ /* 0x000fe20001000000 */
[----:B------:R-:W-:Y:S01]  /*5450*/  UMOV UR6, 0x0 ;  /* 0x0000000000067882 */ /* 0x000fe20000000000 */
[----:B------:R-:W-:Y:S01]  /*5460*/  UMOV UR7, 0x10000000 ;  /* 0x1000000000077882 */ /* 0x000fe20000000000 */
[----:B------:R-:W-:Y:S01]  /*5470*/  @!P2 R2UR UR5, R3 ;  /* 0x000000000305a2ca */ /* 0x000fe200000e0000 */
[----:B-1----:R-:W-:Y:S01]  /*5480*/  @!P2 IMAD.X R0, RZ, RZ, R15, P1 ;  /* 0x000000ffff00a224 */ /* 0x002fe200008e060f */
[----:B------:R-:W-:Y:S02]  /*5490*/  @!UP0 UIADD3 UR26, UPT, UPT, UR34, 0x20, URZ ;  /* 0x00000020221a8890 */ /* 0x000fe4000fffe0ff */
[----:B------:R-:W-:Y:S02]  /*54a0*/  @!UP0 UIADD3 UR24, UPT, UPT, UR31, 0x2200, URZ ;  /* 0x000022001f188890 */ /* 0x000fe4000fffe0ff */
[----:B------:R-:W-:Y:S01]  /*54b0*/  @!P2 R2UR UR4, R0 ;  /* 0x000000000004a2ca */ /* 0x000fe200000e0000 */
[----:B------:R-:W-:Y:S01]  /*54c0*/  VOTEU.ALL UP0, P2 ;  /* 0x0000000000ff7886 */ /* 0x000fe20001000000 */
[----:B------:R-:W-:Y:S01]  /*54d0*/  @!P2 IMAD.MOV.U32 R0, RZ, RZ, 0x2000 ;  /* 0x00002000ff00a424 */ /* 0x000fe200078e00ff */
[----:B------:R-:W-:Y:S01]  /*54e0*/  UMOV UR27, UR35 ;  /* 0x00000023001b7c82 */ /* 0x000fe20008000000 */
[----:B------:R-:W-:Y:S01]  /*54f0*/  UMOV UR28, UR36 ;  /* 0x00000024001c7c82 */ /* 0x000fe20008000000 */
[----:B------:R-:W-:Y:S02]  /*5500*/  UMOV UR29, UR37 ;  /* 0x00000025001d7c82 */ /* 0x000fe40008000000 */
        /* <DEDUP_REMOVED lines=10> */
.L_x_179:
[----:B------:R-:W-:Y:S01]  /*55b0*/  @!P2 IADD3 R3, P1, PT, R14, 0x580, RZ ;  /* 0x000005800e03a810 */ /* 0x000fe20007f3e0ff */
[----:B------:R-:W-:Y:S01]  /*55c0*/  VOTEU.ALL UP0, P2 ;  /* 0x0000000000ff7886 */ /* 0x000fe20001000000 */
[----:B------:R-:W-:Y:S01]  /*55d0*/  UMOV UR6, 0x0 ;  /* 0x0000000000067882 */ /* 0x000fe20000000000 */
[----:B------:R-:W-:Y:S01]  /*55e0*/  UMOV UR7, 0x10000000 ;  /* 0x1000000000077882 */ /* 0x000fe20000000000 */
[----:B------:R-:W-:Y:S01]  /*55f0*/  @!P2 R2UR UR5, R3 ;  /* 0x000000000305a2ca */ /* 0x000fe200000e0000 */
[----:B-1----:R-:W-:Y:S01]  /*5600*/  @!P2 IMAD.X R0, RZ, RZ, R15, P1 ;  /* 0x000000ffff00a224 */ /* 0x002fe200008e060f */
[----:B------:R-:W-:Y:S01]  /*5610*/  @!UP0 UIADD3 UR18, UPT, UPT, UR34, 0x40, URZ ;  /* 0x0000004022128890 */ /* 0x000fe2000fffe0ff */
[----:B------:R-:W-:Y:S01]  /*5620*/  @P0 SHF.R.U32.HI R4, RZ, 0x10, R5 ;  /* 0x00000010ff040819 */ /* 0x000fe20000011605 */
[----:B------:R-:W-:Y:S02]  /*5630*/  @!UP0 UIADD3 UR16, UPT, UPT, UR31, 0x4200, URZ ;  /* 0x000042001f108890 */ /* 0x000fe4000fffe0ff */
[----:B------:R-:W-:Y:S01]  /*5640*/  @!P2 R2UR UR4, R0 ;  /* 0x000000000004a2ca */ /* 0x000fe200000e0000 */
[----:B------:R-:W-:Y:S01]  /*5650*/  VOTEU.ALL UP0, P2 ;  /* 0x0000000000ff7886 */ /* 0x000fe20001000000 */
[----:B------:R-:W-:Y:S01]  /*5660*/  @!P2 IMAD.MOV.U32 R0, RZ, RZ, 0x2000 ;  /* 0x00002000ff00a424 */ /* 0x000fe200078e00ff */
[----:B------:R-:W-:Y:S01]  /*5670*/  UMOV UR19, UR35 ;  /* 0x0000002300137c82 */ /* 0x000fe20008000000 */
[----:B------:R-:W-:Y:S01]  /*5680*/  UMOV UR20, UR36 ;  /* 0x0000002400147c82 */ /* 0x000fe20008000000 */
[----:B------:R-:W-:Y:S01]  /*5690*/  UMOV UR21, UR37 ;  /* 0x0000002500157c82 */ /* 0x000fe20008000000 */
[----:B------:R-:W-:Y:S01]  /*56a0*/  @P0 R2UR UR49, R4 ;  /* 0x00000000043102ca */ /* 0x000fe200000e0000 */
        /* <DEDUP_REMOVED lines=10> */
.L_x_181:
[----:B------:R-:W-:Y:S01]  /*5750*/  @!P2 IADD3 R3, P0, PT, R14, 0x580, RZ ;  /* 0x000005800e03a810 */ /* 0x000fe20007f1e0ff */
[----:B------:R-:W-:Y:S01]  /*5760*/  VOTEU.ALL UP0, P2 ;  /* 0x0000000000ff7886 */ /* 0x000fe20001000000 */
[----:B------:R-:W-:Y:S01]  /*5770*/  UMOV UR6, 0x0 ;  /* 0x0000000000067882 */ /* 0x000fe20000000000 */
[----:B------:R-:W-:Y:S01]  /*5780*/  UMOV UR7, 0x10000000 ;  /* 0x1000000000077882 */ /* 0x000fe20000000000 */
[----:B------:R-:W-:Y:S01]  /*5790*/  @!P2 R2UR UR5, R3 ;  /* 0x000000000305a2ca */ /* 0x000fe200000e0000 */
[----:B-1----:R-:W-:Y:S01]  /*57a0*/  @!P2 IMAD.X R0, RZ, RZ, R15, P0 ;  /* 0x000000ffff00a224 */ /* 0x002fe200000e060f */
[----:B------:R-:W-:Y:S01]  /*57b0*/  @!UP0 UIADD3 UR10, UPT, UPT, UR34, 0x60, URZ ;  /* 0x00000060220a8890 */ /* 0x000fe2000fffe0ff */
[----:B------:R-:W-:Y:S01]  /*57c0*/  LOP3.LUT R10, R10, 0x1, RZ, 0x3c, !PT ;  /* 0x000000010a0a7812 */ /* 0x000fe200078e3cff */
[----:B------:R-:W-:Y:S01]  /*57d0*/  @!UP0 UIADD3 UR8, UPT, UPT, UR31, 0x6200, URZ ;  /* 0x000062001f088890 */ /* 0x000fe2000fffe0ff */
[----:B------:R-:W-:Y:S01]  /*57e0*/  LOP3.LUT R8, R8, 0x1, RZ, 0x3c, !PT ;  /* 0x0000000108087812 */ /* 0x000fe200078e3cff */
[----:B------:R-:W-:Y:S01]  /*57f0*/  @!UP0 UIADD3 UR9, UPT, UPT, UR31, 0xd8, URZ ;  /* 0x000000d81f098890 */ /* 0x000fe2000fffe0ff */
[----:B------:R-:W-:Y:S01]  /*5800*/  @!P2 R2UR UR4, R0 ;  /* 0x000000000004a2ca */ /* 0x000fe200000e0000 */
[----:B------:R-:W-:Y:S01]  /*5810*/  VOTEU.ALL UP0, P2 ;  /* 0x0000000000ff7886 */ /* 0x000fe20001000000 */
[----:B------:R-:W-:Y:S01]  /*5820*/  UMOV UR11, UR35 ;  /* 0x00000023000b7c82 */ /* 0x000fe20008000000 */
[----:B------:R-:W-:Y:S01]  /*5830*/  UMOV UR12, UR36 ;  /* 0x00000024000c7c82 */ /* 0x000fe20008000000 */
[----:B------:R-:W-:Y:S01]  /*5840*/  UMOV UR13, UR37 ;  /* 0x00000025000d7c82 */ /* 0x000fe20008000000 */
[----:B------:R-:W-:Y:S01]  /*5850*/  UIADD3 UR20, UPT, UPT, UR14, UR55, URZ ;  /* 0x000000370e147290 */ /* 0x000fe2000fffe0ff */
[----:B------:R-:W-:Y:S01]  /*5860*/  IMAD.U32 R4, RZ, RZ, UR5 ;  /* 0x00000005ff047e24 */ /* 0x000fe2000f8e00ff */
[----:B------:R-:W-:Y:S02]  /*5870*/  UIADD3 UR24, UPT, UPT, UR15, UR54, URZ ;  /* 0x000000360f187290 */ /* 0x000fe4000fffe0ff */
[----:B------:R-:W-:Y:S04]  /*5880*/  UPLOP3.LUT UP2, UPT, UPT, UPT, UPT, 0x80, 0x8 ;  /* 0x000000000008789c */ /* 0x000fe80003f4f070 */
[----:B------:R-:W-:Y:S01]  /*5890*/  IMAD.U32 R5, RZ, RZ, UR4 ;  /* 0x00000004ff057e24 */ /* 0x000fe2000f8e00ff */
[----:B------:R-:W-:Y:S04]  /*58a0*/  @!P2 R2UR UR4, R4 ;  /* 0x000000000404a2ca */ /* 0x000fe800000e0000 */
[----:B------:R-:W-:Y:S11]  /*58b0*/  @!P2 R2UR UR5, R5 ;  /* 0x000000000505a2ca */ /* 0x000ff600000e0000 */
[----:B------:R-:W-:Y:S02]  /*58c0*/  @!UPT UIADD3 URZ, UPT, UPT, URZ, URZ, URZ ;  /* 0x000000fffffff290 */ /* 0x000fe4000fffe0ff */
[----:B------:R1:W-:Y:S01]  /*58d0*/  @!UP0 UTMALDG.4D [UR8], [UR4], desc[UR6] ;  /* 0x00000608040085b4 */ /* 0x0003e20008019000 */
[----:B------:R1:W-:Y:S01]  /*58e0*/  @!P2 SYNCS.ARRIVE.TRANS64.RED.A0TR RZ, [UR31+0xd8], R2 ;  /* 0x0000d802ffffa9a7 */ /* 0x0003e2000830041f */
[----:B------:R-:W-:Y:S01]  /*58f0*/  SYNCS.ARRIVE.TRANS64.RED.A1T0 RZ, [UR58], RZ ;  /* 0x000000ffffff79a7 */ /* 0x000fe2000810043a */
[----:B------:R-:W-:Y:S05]  /*5900*/  BRA.U UP3, `(.L_x_79) ;  /* 0xffffffed03c47547 */ /* 0x000fea000b83ffff */
[----:B------:R-:W-:-:S04]  /*5910*/  SHF.L.U32 R3, R10, 0x1f, RZ ;  /* 0x0000001f0a037819 */ /* 0x000fc800000006ff */
[----:B------:R-:W2:Y:S02]  /*5920*/  SYNCS.PHASECHK.TRANS64.TRYWAIT P0, [UR31+0xe0], R3 ;  /* 0x0000e003ff0075a7 */ /* 0x000ea4000800111f */
[----:B--2---:R-:W-:Y:S05]  /*5930*/  @!P0 BRA `(.L_x_80) ;  /* 0x0000005000dc8947 */ /* 0x004fea0003800000 */
.L_x_183:
[----:B------:R-:W3:Y:S02]  /*5940*/  SYNCS.PHASECHK.TRANS64.TRYWAIT P0, [UR31+0xe8], R3 ;  /* 0x0000e803ff0075a7 */ /* 0x000ee4000800111f */
[----:B---3--:R-:W-:Y:S05]  /*5950*/  @!P0 BRA `(.L_x_81) ;  /* 0x0000005000ec8947 */ /* 0x008fea0003800000 */
.L_x_185:
[----:B------:R-:W3:Y:S02]  /*5960*/  SYNCS.PHASECHK.TRANS64.TRYWAIT P0, [UR31+0xf0], R3 ;  /* 0x0000f003ff0075a7 */ /* 0x000ee4000800111f */
[----:B---3--:R-:W-:Y:S05]  /*5970*/  @!P0 BRA `(.L_x_82) ;  /* 0x0000005000fc8947 */ /* 0x008fea0003800000 */
.L_x_187:
[----:B--2---:R-:W-:-:S07]  /*5980*/  MOV R0, UR31 ;  /* 0x0000001f00007c02 */ /* 0x004fce0008000f00 */
.L_x_83:
[----:B--2---:R-:W-:-:S04]  /*5990*/  SHF.L.U32 R3, R10, 0x1f, RZ ;  /* 0x0000001f0a037819 */ /* 0x004fc800000006ff */
[----:B------:R2:W3:Y:S03]  /*59a0*/  SYNCS.PHASECHK.TRANS64.TRYWAIT P0, [R0+URZ+0xf8], R3 ;  /* 0x0000f803000075a7 */ /* 0x0004e600080011ff */
[----:B---3--:R-:W-:Y:S05]  /*59b0*/  @!P0 NANOSLEEP.SYNCS 0x989680 ;  /* 0x009896800000895d */ /* 0x008fea0003900000 */
[----:B------:R-:W3:Y:S02]  /*59c0*/  @!P0 SYNCS.PHASECHK.TRANS64 P0, [R0+URZ+0xf8], R3 ;  /* 0x0000f803000085a7 */ /* 0x000ee400080010ff */
[----:B-1-3--:R-:W-:Y:S05]  /*59d0*/  @P0 EXIT ;  /* 0x000000000000094d */ /* 0x00afea0003800000 */
[----:B------:R-:W-:Y:S05]  /*59e0*/  BRA `(.L_x_83) ;  /* 0xfffffffc00e87947 */ /* 0x000fea000383ffff */
.L_x_68:
[----:B------:R-:W-:-:S06]  /*59f0*/  UISETP.GE.AND UP0, UPT, UR18, 0x4, UPT ;  /* 0x000000041200788c */ /* 0x000fcc000bf06270 */
[----:B------:R-:W-:-:S13]  /*5a00*/  PLOP3.LUT P0, PT, PT, PT, UP0, 0x80, 0x8 ;  /* 0x000000000008781c */ /* 0x000fda0003f0f008 */
[----:B-1----:R-:W-:Y:S05]  /*5a10*/  @!P0 EXIT ;  /* 0x000000000000894d */ /* 0x002fea0003800000 */
[----:B------:R-:W1:Y:S08]  /*5a20*/  S2UR UR4, SR_CgaCtaId ;  /* 0x00000000000479c3 */ /* 0x000e700000008800 */
[----:B------:R-:W-:Y:S01]  /*5a30*/  BAR.SYNC.DEFER_BLOCKING 0x6, 0xa0 ;  /* 0x0182800000007b1d */ /* 0x000fe20000010000 */
[C---:B------:R-:W-:Y:S01]  /*5a40*/  IMAD.SHL.U32 R0, R87.reuse, 0x20, RZ ;  /* 0x0000002057007824 */ /* 0x040fe200078e00ff */
[C---:B------:R-:W-:Y:S01]  /*5a50*/  LOP3.LUT R88, R87.reuse, 0x60, RZ, 0xc0, !PT ;  /* 0x0000006057587812 */ /* 0x040fe200078ec0ff */
[C---:B------:R-:W-:Y:S01]  /*5a60*/  IMAD.SHL.U32 R5, R87.reuse, 0x4, RZ ;  /* 0x0000000457057824 */ /* 0x040fe200078e00ff */
[C---:B------:R-:W-:Y:S01]  /*5a70*/  LOP3.LUT R3, R87.reuse, 0x2, RZ, 0xc0, !PT ;  /* 0x0000000257037812 */ /* 0x040fe200078ec0ff */
[----:B------:R-:W-:Y:S01]  /*5a80*/  IMAD.U32 R37, R87, 0x10000, RZ ;  /* 0x0001000057257824 */ /* 0x000fe200078e00ff */
[----:B------:R-:W-:-:S02]  /*5a90*/  UMOV UR48, 0x400 ;  /* 0x0000040000307882 */ /* 0x000fc40000000000 */
[----:B------:R-:W2:Y:S01]  /*5aa0*/  LDC.64 R78, c[0x0][0x8b0] ;  /* 0x00022c00ff4e7b82 */ /* 0x000ea20000000a00 */
[----:B------:R-:W3:Y:S01]  /*5ab0*/  LDCU.64 UR6, c[0x0][0x890] ;  /* 0x00011200ff0677ac */ /* 0x000ee20008000a00 */
[----:B------:R-:W-:Y:S01]  /*5ac0*/  LOP3.LUT R2, R0, 0xc0, RZ, 0xc0, !PT ;  /* 0x000000c000027812 */ /* 0x000fe200078ec0ff */
[----:B------:R-:W-:Y:S01]  /*5ad0*/  HFMA2 R83, -RZ, RZ, 0, 0 ;  /* 0x00000000ff537431 */ /* 0x000fe200000001ff */
[----:B------:R-:W-:Y:S01]  /*5ae0*/  LOP3.LUT R87, R87, 0x4, RZ, 0xc0, !PT ;  /* 0x0000000457577812 */ /* 0x000fe200078ec0ff */
[----:B------:R-:W-:Y:S01]  /*5af0*/  USHF.R.S32.HI UR52, URZ, 0x1f, UR5 ;  /* 0x0000001fff347899 */ /* 0x000fe20008011405 */
[----:B------:R-:W-:Y:S01]  /*5b00*/  LOP3.LUT R5, R2, 0x18, R5, 0xf8, !PT ;  /* 0x0000001802057812 */ /* 0x000fe200078ef805 */
[----:B------:R-:W-:Y:S01]  /*5b10*/  IMAD.MOV.U32 R85, RZ, RZ, 0x1 ;  /* 0x00000001ff557424 */ /* 0x000fe200078e00ff */
[----:B------:R-:W4:Y:S01]  /*5b20*/  LDC.64 R76, c[0x0][0x8a8] ;  /* 0x00022a00ff4c7b82 */ /* 0x000f220000000a00 */
[----:B------:R-:W-:Y:S01]  /*5b30*/  ULEA.HI UR52, UR52, UR5, URZ, 0x7 ;  /* 0x0000000534347291 */ /* 0x000fe2000f8f38ff */
[----:B------:R-:W-:Y:S01]  /*5b40*/  LOP3.LUT R5, R5, 0xf20, R0, 0xf8, !PT ;  /* 0x00000f2005057812 */ /* 0x000fe200078ef800 */
[----:B------:R-:W-:Y:S01]  /*5b50*/  IMAD.MOV.U32 R36, RZ, RZ, RZ ;  /* 0x000000ffff247224 */ /* 0x000fe200078e00ff */
[----:B------:R-:W-:Y:S01]  /*5b60*/  LOP3.LUT R37, R37, 0x600000, RZ, 0xc0, !PT ;  /* 0x0060000025257812 */ /* 0x000fe200078ec0ff */
[----:B------:R-:W-:Y:S01]  /*5b70*/  IMAD.MOV.U32 R84, RZ, RZ, RZ ;  /* 0x000000ffff547224 */ /* 0x000fe200078e00ff */
[----:B------:R-:W2:Y:S01]  /*5b80*/  LDCU UR61, c[0x0][0x370] ;  /* 0x00006e00ff3d77ac */ /* 0x000ea20008000800 */
[----:B-1----:R-:W-:Y:S01]  /*5b90*/  ULEA UR48, UR4, UR48, 0x18 ;  /* 0x0000003004307291 */ /* 0x002fe2000f8ec0ff */
[----:B---3--:R-:W-:Y:S01]  /*5ba0*/  MOV R92, UR6 ;  /* 0x00000006005c7c02 */ /* 0x008fe20008000f00 */
[----:B------:R-:W-:Y:S01]  /*5bb0*/  IMAD.U32 R91, RZ, RZ, UR7 ;  /* 0x00000007ff5b7e24 */ /* 0x000fe2000f8e00ff */
[----:B------:R-:W1:Y:S01]  /*5bc0*/  LDCU UR45, c[0x0][0xb0c] ;  /* 0x00016180ff2d77ac */ /* 0x000e620008000800 */
[----:B------:R-:W-:-:S05]  /*5bd0*/  UIADD3 UR4, UPT, UPT, UR48, 0x200, URZ ;  /* 0x0000020030047890 */ /* 0x000fca000fffe0ff */
[----:B------:R-:W3:Y:S01]  /*5be0*/  LDS R6, [UR48+0x160] ;  /* 0x00016030ff067984 */ /* 0x000ee20008000800 */
[----:B------:R-:W1:Y:S01]  /*5bf0*/  LDCU UR38, c[0x0][0xb30] ;  /* 0x00016600ff2677ac */ /* 0x000e620008000800 */
[----:B------:R-:W-:Y:S01]  /*5c00*/  MOV R80, UR4 ;  /* 0x0000000400507c02 */ /* 0x000fe20008000f00 */
[----:B------:R-:W1:Y:S03]  /*5c10*/  LDCU.64 UR54, c[0x0][0x888] ;  /* 0x00011100ff3677ac */ /* 0x000e660008000a00 */
[----:B------:R-:W-:Y:S01]  /*5c20*/  LEA R86, R5, R80, 0x1 ;  /* 0x0000005005567211 */ /* 0x000fe200078e08ff */
[----:B------:R-:W1:Y:S04]  /*5c30*/  LDCU.64 UR46, c[0x0][0xb28] ;  /* 0x00016500ff2e77ac */ /* 0x000e680008000a00 */
[--C-:B------:R-:W-:Y:S01]  /*5c40*/  IMAD R96, R3, -0x10, R86.reuse ;  /* 0xfffffff003607824 */ /* 0x100fe200078e0256 */
[----:B------:R-:W1:Y:S01]  /*5c50*/  LDCU.128 UR56, c[0x0][0xb10] ;  /* 0x00016200ff3877ac */ /* 0x000e620008000c00 */
[----:B------:R-:W-:Y:S01]  /*5c60*/  IMAD R94, R87, -0x10, R86 ;  /* 0xfffffff0575e7824 */ /* 0x000fe200078e0256 */
[----:B------:R-:W1:Y:S01]  /*5c70*/  LDCU UR60, c[0x0][0x374] ;  /* 0x00006e80ff3c77ac */ /* 0x000e620008000800 */
[----:B------:R-:W-:Y:S01]  /*5c80*/  USHF.R.S32.HI UR52, URZ, 0x7, UR52 ;  /* 0x00000007ff347899 */ /* 0x000fe20008011434 */
[----:B------:R-:W-:Y:S01]  /*5c90*/  UMOV UR53, URZ ;  /* 0x000000ff00357c82 */ /* 0x000fe20008000000 */
[----:B------:R-:W-:Y:S01]  /*5ca0*/  UMOV UR50, URZ ;  /* 0x000000ff00327c82 */ /* 0x000fe20008000000 */
[C---:B---3--:R-:W-:Y:S01]  /*5cb0*/  VIADD R7, R6.reuse, 0x80 ;  /* 0x0000008006077836 */ /* 0x048fe20000000000 */
[----:B------:R-:W-:-:S04]  /*5cc0*/  LOP3.LUT R6, R6, 0xffff, RZ, 0xc0, !PT ;  /* 0x0000ffff06067812 */ /* 0x000fc800078ec0ff */
[----:B------:R-:W-:-:S05]  /*5cd0*/  LOP3.LUT R7, R7, 0xffff, RZ, 0xc0, !PT ;  /* 0x0000ffff07077812 */ /* 0x000fca00078ec0ff */
[----:B-12-4-:R3:W-:Y:S02]  /*5ce0*/  STL.64 [R1], R6 ;  /* 0x0000000601007387 */ /* 0x0167e40000100a00 */
.L_x_127:
[----:B------:R-:W-:Y:S04]  /*5cf0*/  SHF.L.U32 R3, R83, 0x1f, RZ ;  /* 0x0000001f53037819 */ /* 0x000fe800000006ff */
[----:B-1----:R-:W1:Y:S02]  /*5d00*/  SYNCS.PHASECHK.TRANS64.TRYWAIT P0, [UR48+0x110], R3 ;  /* 0x00011003ff0075a7 */ /* 0x002e640008001130 */
[----:B-1-3--:R-:W-:Y:S05]  /*5d10*/  @!P0 BRA `(.L_x_84) ;  /* 0x00000050002c8947 */ /* 0x00afea0003800000 */
.L_x_189:
[----:B---3--:R-:W2:Y:S01]  /*5d20*/  LDS.128 R4, [UR48+0x150] ;  /* 0x00015030ff047984 */ /* 0x008ea20008000c00 */
[----:B------:R-:W-:Y:S01]  /*5d30*/  UIADD3 UR4, UPT, UPT, UR48, 0x118, URZ ;  /* 0x0000011830047890 */ /* 0x000fe2000fffe0ff */
[----:B------:R-:W-:Y:S01]  /*5d40*/  IMAD R2, R36, 0x4, R1 ;  /* 0x0000000424027824 */ /* 0x000fe200078e0201 */
[----:B------:R-:W-:Y:S02]  /*5d50*/  UISETP.GE.AND UP0, UPT, UR39, 0x1, UPT ;  /* 0x000000012700788c */ /* 0x000fe4000bf06270 */
[----:B------:R-:W-:Y:S01]  /*5d60*/  UPRMT UR4, URZ, 0x654, UR4 ;  /* 0x00000654ff047896 */ /* 0x000fe20008000004 */
[----:B------:R-:W-:Y:S01]  /*5d70*/  @!PT LDS RZ, [RZ] ;  /* 0x00000000fffff984 */ /* 0x000fe20000000800 */
[----:B------:R-:W-:Y:S01]  /*5d80*/  @!PT LDS RZ, [RZ] ;  /* 0x00000000fffff984 */ /* 0x000fe20000000800 */
[----:B------:R-:W-:Y:S01]  /*5d90*/  @!PT LDS RZ, [RZ] ;  /* 0x00000000fffff984 */ /* 0x000fe20000000800 */
[----:B------:R-:W-:Y:S01]  /*5da0*/  @!PT LDS RZ, [RZ] ;  /* 0x00000000fffff984 */ /* 0x000fe20000000800 */
[----:B------:R3:W-:Y:S06]  /*5db0*/  MEMBAR.ALL.CTA ;  /* 0x0000000000007992 */ /* 0x0007ec0000008000 */
[----:B---3--:R-:W3:Y:S02]  /*5dc0*/  FENCE.VIEW.ASYNC.S ;  /* 0x00000000000073c6 */ /* 0x008ee40000000000 */
[----:B---3--:R-:W-:Y:S06]  /*5dd0*/  SYNCS.ARRIVE.TRANS64.RED.A1T0 RZ, [UR4], RZ ;  /* 0x000000ffffff79a7 */ /* 0x008fec0008100404 */
[----:B------:R-:W5:Y:S01]  /*5de0*/  LDL R2, [R2] ;  /* 0x0000000002027983 */ /* 0x000f620000100800 */
[----:B--2---:R-:W-:Y:S11]  /*5df0*/  LOP3.LUT P0, RZ, R6, 0x1, RZ, 0xc0, !PT ;  /* 0x0000000106ff7812 */ /* 0x004ff6000780c0ff */
[----:B------:R-:W-:Y:S02]  /*5e00*/  @!UPT UIADD3 URZ, UPT, UPT, URZ, URZ, URZ ;  /* 0x000000fffffff290 */ /* 0x000fe4000fffe0ff */
[----:B------:R-:W-:Y:S01]  /*5e10*/  VOTEU.ANY UP1, P0 ;  /* 0x0000000000ff7886 */ /* 0x000fe20000020100 */
[----:B------:R-:W-:Y:S01]  /*5e20*/  PLOP3.LUT P0, PT, PT, PT, UP1, 0x80, 0x8 ;  /* 0x000000000008781c */ /* 0x000fe20003f0f018 */
[----:B------:R-:W-:Y:S11]  /*5e30*/  UP2UR UR62, UPR, URZ, 0x2 ;  /* 0x00000002ff3e7883 */ /* 0x000ff60008000000 */
[----:B------:R-:W-:Y:S01]  /*5e40*/  @!UPT UIADD3 URZ, UPT, UPT, URZ, URZ, URZ ;  /* 0x000000fffffff290 */ /* 0x000fe2000fffe0ff */
[----:B-1----:R-:W-:Y:S02]  /*5e50*/  @P0 MOV R3, R4 ;  /* 0x0000000400030202 */ /* 0x002fe40000000f00 */
[----:B------:R-:W-:Y:S02]  /*5e60*/  @P0 LOP3.LUT R0, R5, 0xffff, RZ, 0xc0, !PT ;  /* 0x0000ffff05000812 */ /* 0x000fe400078ec0ff */
[----:B------:R-:W-:Y:S02]  /*5e70*/  @P0 R2UR UR5, R3 ;  /* 0x00000000030502ca */ /* 0x000fe400000e0000 */
[----:B------:R-:W-:Y:S01]  /*5e80*/  @P0 R2UR UR4, R0 ;  /* 0x00000000000402ca */ /* 0x000fe200000e0000 */
[----:B------:R-:W-:Y:S05]  /*5e90*/  IMAD.U32 R0, RZ, RZ, UR52 ;  /* 0x00000034ff007e24 */ /* 0x000fea000f8e00ff */
[----:B------:R-:W-:Y:S05]  /*5ea0*/  IABS R3, R0 ;  /* 0x0000000000037213 */ /* 0x000fea0000000000 */
[----:B------:R-:W-:Y:S02]  /*5eb0*/  @UP1 UMOV UR37, UR5 ;  /* 0x0000000500251c82 */ /* 0x000fe40008000000 */
[----:B------:R-:W-:Y:S01]  /*5ec0*/  @UP1 UMOV UR36, UR4 ;  /* 0x0000000400241c82 */ /* 0x000fe20008000000 */
[----:B------:R-:W-:Y:S05]  /*5ed0*/  BRA.U !UP0, `(.L_x_85) ;  /* 0x0000000108cc7547 */ /* 0x000fea000b800000 */
[----:B------:R-:W1:Y:S01]  /*5ee0*/  LDCU UR9, c[0x0][0xb20] ;  /* 0x00016400ff0977ac */ /* 0x000e620008000800 */
[----:B------:R-:W-:Y:S02]  /*5ef0*/  UIMAD.WIDE.U32 UR4, UR60, UR59, URZ ;  /* 0x0000003b3c0472a5 */ /* 0x000fe4000f8e00ff */
[----:B------:R-:W-:Y:S02]  /*5f00*/  UIMAD.WIDE.U32 UR6, UR61, UR56, URZ ;  /* 0x000000383d0672a5 */ /* 0x000fe4000f8e00ff */
[----:B------:R-:W-:Y:S02]  /*5f10*/  UIMAD.WIDE.U32 UR10, UR36, UR59, URZ ;  /* 0x0000003b240a72a5 */ /* 0x000fe4000f8e00ff */
[----:B------:R-:W-:Y:S02]  /*5f20*/  UISETP.NE.AND UP0, UPT, UR58, 0x1, UPT ;  /* 0x000000013a00788c */ /* 0x000fe4000bf05270 */
[----:B------:R-:W-:Y:S02]  /*5f30*/  UISETP.NE.AND UP1, UPT, UR45, 0x1, UPT ;  /* 0x000000012d00788c */ /* 0x000fe4000bf25270 */
[----:B------:R-:W-:Y:S02]  /*5f40*/  UISETP.NE.AND UP2, UPT, UR39, 0x1, UPT ;  /* 0x000000012700788c */ /* 0x000fe4000bf45270 */
[----:B------:R-:W-:Y:S01]  /*5f50*/  UIMAD.WIDE.U32 UR12, UR37, UR56, URZ ;  /* 0x00000038250c72a5 */ /* 0x000fe2000f8e00ff */
[----:B------:R-:W-:Y:S01]  /*5f60*/  UMOV UR4, UR5 ;  /* 0x0000000500047c82 */ /* 0x000fe20008000000 */
[----:B------:R-:W-:Y:S01]  /*5f70*/  UMOV UR6, UR11 ;  /* 0x0000000b00067c82 */ /* 0x000fe20008000000 */
[----:B-1----:R-:W-:Y:S03]  /*5f80*/  USHF.R.U32.HI UR8, URZ, UR9, UR4 ;  /* 0x00000009ff087299 */ /* 0x002fe60008011604 */
[----:B------:R-:W-:Y:S02]  /*5f90*/  UMOV UR4, UR7 ;  /* 0x0000000700047c82 */ /* 0x000fe40008000000 */
[----:B------:R-:W-:Y:S02]  /*5fa0*/  USHF.R.U32.HI UR5, URZ, UR57, UR4 ;  /* 0x00000039ff057299 */ /* 0x000fe40008011604 */
[----:B------:R-:W-:Y:S02]  /*5fb0*/  USEL UR4, UR60, UR8, !UP0 ;  /* 0x000000083c047287 */ /* 0x000fe4000c000000 */
[----:B------:R-:W-:Y:S02]  /*5fc0*/  USHF.R.U32.HI UR8, URZ, UR9, UR6 ;  /* 0x00000009ff087299 */ /* 0x000fe40008011606 */
[----:B------:R-:W-:Y:S02]  /*5fd0*/  UIMAD.WIDE.U32 UR6, UR4, UR46, URZ ;  /* 0x0000002e040672a5 */ /* 0x000fe4000f8e00ff */
[----:B------:R-:W-:Y:S02]  /*5fe0*/  USEL UR9, UR61, UR5, !UP1 ;  /* 0x000000053d097287 */ /* 0x000fe4000c800000 */
[----:B------:R-:W-:Y:S02]  /*5ff0*/  USEL UR8, UR36, UR8, !UP0 ;  /* 0x0000000824087287 */ /* 0x000fe4000c000000 */
[----:B------:R-:W-:Y:S01]  /*6000*/  UIMAD.WIDE.U32 UR10, UR9, UR46, URZ ;  /* 0x0000002e090a72a5 */ /* 0x000fe2000f8e00ff */
[----:B------:R-:W-:Y:S01]  /*6010*/  UMOV UR6, UR7 ;  /* 0x0000000700067c82 */ /* 0x000fe20008000000 */
[----:B------:R-:W-:Y:S01]  /*6020*/  UMOV UR5, UR13 ;  /* 0x0000000d00057c82 */ /* 0x000fe20008000000 */
[----:B------:R-:W-:Y:S02]  /*6030*/  @UP2 USHF.R.U32.HI UR4, URZ, UR47, UR6 ;  /* 0x0000002fff042299 */ /* 0x000fe40008011606 */
[----:B------:R-:W-:Y:S02]  /*6040*/  USHF.R.U32.HI UR5, URZ, UR57, UR5 ;  /* 0x00000039ff057299 */ /* 0x000fe40008011605 */
[----:B------:R-:W-:Y:S02]  /*6050*/  UIMAD UR4, UR39, UR4, URZ ;  /* 0x00000004270472a4 */ /* 0x000fe4000f8e02ff */
[----:B------:R-:W-:Y:S02]  /*6060*/  USEL UR5, UR37, UR5, !UP1 ;  /* 0x0000000525057287 */ /* 0x000fe4000c800000 */
[----:B------:R-:W-:Y:S01]  /*6070*/  UISETP.GE.AND UP0, UPT, UR8, UR4, UPT ;  /* 0x000000040800728c */ /* 0x000fe2000bf06270 */
[----:B------:R-:W-:Y:S01]  /*6080*/  UMOV UR6, UR11 ;  /* 0x0000000b00067c82 */ /* 0x000fe20008000000 */
[----:B------:R-:W-:Y:S02]  /*6090*/  UIMAD.WIDE.U32 UR10, UR8, UR46, URZ ;  /* 0x0000002e080a72a5 */ /* 0x000fe4000f8e00ff */
[----:B------:R-:W-:Y:S04]  /*60a0*/  @UP2 USHF.R.U32.HI UR9, URZ, UR47, UR6 ;  /* 0x0000002fff092299 */ /* 0x000fe80008011606 */
[----:B------:R-:W-:Y:S01]  /*60b0*/  UIMAD UR6, UR39, UR9, URZ ;  /* 0x00000009270672a4 */ /* 0x000fe2000f8e02ff */
[----:B------:R-:W-:Y:S03]  /*60c0*/  UMOV UR4, UR11 ;  /* 0x0000000b00047c82 */ /* 0x000fe60008000000 */
[----:B------:R-:W-:Y:S02]  /*60d0*/  UISETP.GE.OR UP0, UPT, UR5, UR6, UP0 ;  /* 0x000000060500728c */ /* 0x000fe40008706670 */
[----:B------:R-:W-:Y:S02]  /*60e0*/  USHF.R.U32.HI UR4, URZ, UR47, UR4 ;  /* 0x0000002fff047299 */ /* 0x000fe40008011604 */
[----:B------:R-:W-:Y:S02]  /*60f0*/  UIMAD.WIDE.U32 UR6, UR5, UR46, URZ ;  /* 0x0000002e050672a5 */ /* 0x000fe4000f8e00ff */
[----:B------:R-:W-:Y:S02]  /*6100*/  USEL UR11, UR8, UR4, !UP2 ;  /* 0x00000004080b7287 */ /* 0x000fe4000d000000 */
[----:B------:R-:W-:Y:S02]  /*6110*/  UIADD3 UR6, UPT, UPT, -UR5, URZ, URZ ;  /* 0x000000ff05067290 */ /* 0x000fe4000fffe1ff */
[----:B------:R-:W-:Y:S02]  /*6120*/  UIADD3 UR10, UPT, UPT, -UR11, URZ, URZ ;  /* 0x000000ff0b0a7290 */ /* 0x000fe4000fffe1ff */
[----:B------:R-:W-:Y:S02]  /*6130*/  UIMAD UR6, UR45, UR6, UR37 ;  /* 0x000000062d0672a4 */ /* 0x000fe4000f8e0225 */
[----:B------:R-:W-:Y:S01]  /*6140*/  UIMAD UR10, UR39, UR10, UR8 ;  /* 0x0000000a270a72a4 */ /* 0x000fe2000f8e0208 */
[----:B------:R-:W-:Y:S01]  /*6150*/  @!UP0 UMOV UR4, UR7 ;  /* 0x0000000700048c82 */ /* 0x000fe20008000000 */
[----:B------:R-:W-:Y:S02]  /*6160*/  UIADD3 UR7, UPT, UPT, -UR8, URZ, URZ ;  /* 0x000000ff08077290 */ /* 0x000fe4000fffe1ff */
[----:B------:R-:W-:Y:S04]  /*6170*/  @!UP0 USHF.R.U32.HI UR4, URZ, UR47, UR4 ;  /* 0x0000002fff048299 */ /* 0x000fe80008011604 */
[----:B------:R-:W-:Y:S04]  /*6180*/  @!UP0 USEL UR4, UR5, UR4, !UP2 ;  /* 0x0000000405048287 */ /* 0x000fe8000d000000 */
[----:B------:R-:W-:Y:S02]  /*6190*/  @!UP0 UIMAD UR9, UR9, UR10, UR4 ;  /* 0x0000000a090982a4 */ /* 0x000fe4000f8e0204 */
[----:B------:R-:W-:Y:S02]  /*61a0*/  @!UP0 UIADD3 UR10, UPT, UPT, UR11, -UR4, URZ ;  /* 0x800000040b0a8290 */ /* 0x000fe4000fffe0ff */
[----:B------:R-:W-:Y:S02]  /*61b0*/  UIMAD UR4, UR58, UR7, UR36 ;  /* 0x000000073a0472a4 */ /* 0x000fe4000f8e0224 */
[----:B------:R-:W-:Y:S03]  /*61c0*/  @!UP0 UIMAD UR8, UR10, UR39, UR5 ;  /* 0x000000270a0882a4 */ /* 0x000fe6000f8e0205 */
[----:B------:R-:W-:Y:S02]  /*61d0*/  @!UP0 UMOV UR5, UR9 ;  /* 0x0000000900058c82 */ /* 0x000fe40008000000 */
[----:B------:R-:W-:Y:S02]  /*61e0*/  UIMAD UR37, UR5, UR45, UR6 ;  /* 0x0000002d052572a4 */ /* 0x000fe4000f8e0206 */
[----:B------:R-:W-:Y:S11]  /*61f0*/  UIMAD UR36, UR8, UR58, UR4 ;  /* 0x0000003a082472a4 */ /* 0x000ff6000f8e0204 */
[----:B------:R-:W-:Y:S01]  /*6200*/  @!UPT UIADD3 URZ, UPT, UPT, URZ, URZ, URZ ;  /* 0x000000fffffff290 */ /* 0x000fe2000fffe0ff */
.L_x_85:
[----:B------:R-:W1:Y:S01]  /*6210*/  LDCU UR11, c[0x0][0x388] ;  /* 0x00007100ff0b77ac */ /* 0x000e620008000800 */
[----:B------:R-:W-:Y:S01]  /*6220*/  R2UR UR6, R3 ;  /* 0x00000000030672ca */ /* 0x000fe200000e0000 */
[----:B------:R-:W-:Y:S01]  /*6230*/  BSSY.RECONVERGENT B6, `(.L_x_86) ;  /* 0x0000074000067945 */ /* 0x000fe20003800200 */
[----:B------:R-:W-:Y:S01]  /*6240*/  IABS R0, R0 ;  /* 0x0000000000007213 */ /* 0x000fe20000000000 */
[----:B------:R-:W-:Y:S01]  /*6250*/  USHF.L.U32 UR42, UR24, 0x7, URZ ;  /* 0x00000007182a7899 */ /* 0x000fe200080006ff */
[----:B------:R-:W-:Y:S03]  /*6260*/  @P0 SHF.R.U32.HI R4, RZ, 0x10, R5 ;  /* 0x00000010ff040819 */ /* 0x000fe60000011605 */
[----:B------:R-:W-:Y:S01]  /*6270*/  IMAD.MOV R0, RZ, RZ, -R0 ;  /* 0x000000ffff007224 */ /* 0x000fe200078e0a00 */
[----:B------:R-:W-:Y:S02]  /*6280*/  @P0 R2UR UR63, R4 ;  /* 0x00000000043f02ca */ /* 0x000fe400000e0000 */
[----:B------:R-:W-:Y:S02]  /*6290*/  LOP3.LUT P0, RZ, R80, 0x1b0, RZ, 0xc0, !PT ;  /* 0x000001b050ff7812 */ /* 0x000fe4000780c0ff */
[----:B------:R-:W-:Y:S01]  /*62a0*/  R2UR UR9, R0 ;  /* 0x00000000000972ca */ /* 0x000fe200000e0000 */
[----:B------:R-:W2:Y:S10]  /*62b0*/  I2F.RP R9, UR6 ;  /* 0x0000000600097d06 */ /* 0x000eb40008209400 */
[----:B--2---:R-:W2:Y:S02]  /*62c0*/  MUFU.RCP R3, R9 ;  /* 0x0000000900037308 */ /* 0x004ea40000001000 */
[----:B--2---:R-:W-:Y:S08]  /*62d0*/  VIADD R8, R3, 0xffffffe ;  /* 0x0ffffffe03087836 */ /* 0x004ff00000000000 */
[----:B------:R-:W2:Y:S02]  /*62e0*/  F2I.FTZ.U32.TRUNC.NTZ R3, R8 ;  /* 0x0000000800037305 */ /* 0x000ea4000021f000 */
[----:B--2---:R-:W-:Y:S01]  /*62f0*/  R2UR UR5, R3 ;  /* 0x00000000030572ca */ /* 0x004fe200000e0000 */
[----:B------:R-:W-:Y:S05]  /*6300*/  IMAD.U32 R3, RZ, RZ, UR20 ;  /* 0x00000014ff037e24 */ /* 0x000fea000f8e00ff */
[----:B------:R-:W-:Y:S04]  /*6310*/  IABS R3, R3 ;  /* 0x0000000300037213 */ /* 0x000fe80000000000 */
[----:B------:R-:W-:Y:S01]  /*6320*/  R2UR UR8, R3 ;  /* 0x00000000030872ca */ /* 0x000fe200000e0000 */
[----:B-1----:R-:W-:Y:S02]  /*6330*/  IMAD.U32 R3, RZ, RZ, UR11 ;  /* 0x0000000bff037e24 */ /* 0x002fe4000f8e00ff */
[----:B------:R-:W-:Y:S03]  /*6340*/  UIADD3 UR4, UPT, UPT, URZ, -UR5, URZ ;  /* 0x80000005ff047290 */ /* 0x000fe6000fffe0ff */
[----:B------:R-:W-:Y:S01]  /*6350*/  IABS R9, R3 ;  /* 0x0000000300097213 */ /* 0x000fe20000000000 */
[----:B------:R-:W-:Y:S03]  /*6360*/  UIMAD UR7, UR4, UR6, URZ ;  /* 0x00000006040772a4 */ /* 0x000fe6000f8e02ff */
[----:B------:R-:W-:Y:S01]  /*6370*/  UMOV UR4, URZ ;  /* 0x000000ff00047c82 */ /* 0x000fe20008000000 */
[----:B------:R-:W1:Y:S01]  /*6380*/  I2F.RP R0, R9 ;  /* 0x0000000900007306 */ /* 0x000e620000209400 */
[----:B------:R-:W-:Y:S07]  /*6390*/  UIMAD.WIDE.U32 UR4, UR5, UR7, UR4 ;  /* 0x00000007050472a5 */ /* 0x000fee000f8e0004 */
[----:B------:R-:W-:Y:S02]  /*63a0*/  UMOV UR4, UR5 ;  /* 0x0000000500047c82 */ /* 0x000fe40008000000 */
[----:B------:R-:W-:Y:S01]  /*63b0*/  UIMAD.WIDE.U32 UR4, UR4, UR8, URZ ;  /* 0x00000008040472a5 */ /* 0x000fe2000f8e00ff */
[----:B-1----:R-:W1:Y:S06]  /*63c0*/  MUFU.RCP R0, R0 ;  /* 0x0000000000007308 */ /* 0x002e6c0000001000 */
[----:B------:R-:W-:Y:S02]  /*63d0*/  UMOV UR43, UR5 ;  /* 0x00000005002b7c82 */ /* 0x000fe40008000000 */
[----:B------:R-:W-:Y:S04]  /*63e0*/  UIMAD UR4, UR43, UR9, UR8 ;  /* 0x000000092b0472a4 */ /* 0x000fe8000f8e0208 */
[----:B------:R-:W-:Y:S01]  /*63f0*/  UISETP.GT.U32.AND UP0, UPT, UR6, UR4, UPT ;  /* 0x000000040600728c */ /* 0x000fe2000bf04070 */
[----:B-1----:R-:W-:Y:S10]  /*6400*/  VIADD R10, R0, 0xffffffe ;  /* 0x0ffffffe000a7836 */ /* 0x002ff40000000000 */
[----:B------:R-:W-:Y:S02]  /*6410*/  @!UP0 UIADD3 UR4, UPT, UPT, UR4, -UR6, URZ ;  /* 0x8000000604048290 */ /* 0x000fe4000fffe0ff */
[----:B------:R-:W-:Y:S01]  /*6420*/  @!UP0 UIADD3 UR43, UPT, UPT, UR43, 0x1, URZ ;  /* 0x000000012b2b8890 */ /* 0x000fe2000fffe0ff */
[----:B------:R-:W1:Y:S01]  /*6430*/  F2I.FTZ.U32.TRUNC.NTZ R11, R10 ;  /* 0x0000000a000b7305 */ /* 0x000e62000021f000 */
[----:B------:R-:W-:Y:S02]  /*6440*/  UISETP.GE.U32.AND UP2, UPT, UR4, UR6, UPT ;  /* 0x000000060400728c */ /* 0x000fe4000bf46070 */
[----:B------:R-:W-:Y:S02]  /*6450*/  ULOP3.LUT UR4, UR20, UR52, URZ, 0x3c, !UPT ;  /* 0x0000003414047292 */ /* 0x000fe4000f8e3cff */
[----:B------:R-:W-:Y:S02]  /*6460*/  UISETP.NE.AND UP0, UPT, UR52, URZ, UPT ;  /* 0x000000ff3400728c */ /* 0x000fe4000bf05270 */
[----:B------:R-:W-:Y:S05]  /*6470*/  UISETP.GE.AND UP1, UPT, UR4, URZ, UPT ;  /* 0x000000ff0400728c */ /* 0x000fea000bf26270 */
[----:B------:R-:W-:Y:S01]  /*6480*/  @UP2 UIADD3 UR43, UPT, UPT, UR43, 0x1, URZ ;  /* 0x000000012b2b2890 */ /* 0x000fe2000fffe0ff */
[--C-:B-1----:R-:W-:Y:S02]  /*6490*/  IMAD.MOV R8, RZ, RZ, -R11.reuse ;  /* 0x000000ffff087224 */ /* 0x102fe400078e0a0b */
[----:B------:R-:W-:Y:S03]  /*64a0*/  IMAD.MOV.U32 R10, RZ, RZ, RZ ;  /* 0x000000ffff0a7224 */ /* 0x000fe600078e00ff */
[----:B------:R-:W-:Y:S01]  /*64b0*/  @!UP1 UIADD3 UR43, UPT, UPT, -UR43, URZ, URZ ;  /* 0x000000ff2b2b9290 */ /* 0x000fe2000fffe1ff */
[----:B------:R-:W-:Y:S01]  /*64c0*/  IMAD R3, R8, R9, RZ ;  /* 0x0000000908037224 */ /* 0x000fe200078e02ff */
[----:B------:R-:W-:Y:S02]  /*64d0*/  UISETP.NE.AND UP1, UPT, UR38, 0x1, UPT ;  /* 0x000000012600788c */ /* 0x000fe4000bf25270 */
[----:B------:R-:W-:Y:S01]  /*64e0*/  @!UP0 ULOP3.LUT UR43, URZ, UR52, URZ, 0x33, !UPT ;  /* 0x00000034ff2b8292 */ /* 0x000fe2000f8e33ff */
[----:B------:R-:W-:Y:S05]  /*64f0*/  IMAD.HI.U32 R11, R11, R3, R10 ;  /* 0x000000030b0b7227 */ /* 0x000fea00078e000a */
[----:B------:R-:W-:Y:S03]  /*6500*/  MOV R0, UR43 ;  /* 0x0000002b00007c02 */ /* 0x000fe60008000f00 */
[----:B------:R-:W1:Y:S01]  /*6510*/  @!UP1 LDCU.128 UR12, c[0x0][0xb10] ;  /* 0x00016200ff0c97ac */ /* 0x000e620008000c00 */
[----:B------:R-:W-:Y:S05]  /*6520*/  IABS R0, R0 ;  /* 0x0000000000007213 */ /* 0x000fea0000000000 */
[----:B------:R-:W-:Y:S01]  /*6530*/  IMAD.HI.U32 R11, R11, R0, RZ ;  /* 0x000000000b0b7227 */ /* 0x000fe200078e00ff */
[----:B------:R-:W2:Y:S03]  /*6540*/  @!UP1 LDCU UR10, c[0x0][0xb20] ;  /* 0x00016400ff0a97ac */ /* 0x000ea60008000800 */
[----:B------:R-:W-:Y:S01]  /*6550*/  IMAD.MOV R3, RZ, RZ, -R11 ;  /* 0x000000ffff037224 */ /* 0x000fe200078e0a0b */
[----:B------:R-:W3:Y:S03]  /*6560*/  @!UP1 LDCU UR5, c[0x0][0xb0c] ;  /* 0x00016180ff0597ac */ /* 0x000ee60008000800 */
[C---:B------:R-:W-:Y:S01]  /*6570*/  IMAD R0, R9.reuse, R3, R0 ;  /* 0x0000000309007224 */ /* 0x040fe200078e0200 */
[----:B-1----:R-:W-:Y:S04]  /*6580*/  UIMAD.WIDE.U32 UR6, UR36, UR15, URZ ;  /* 0x0000000f240672a5 */ /* 0x002fe8000f8e00ff */
[----:B------:R-:W-:Y:S01]  /*6590*/  ISETP.GT.U32.AND P1, PT, R9, R0, PT ;  /* 0x000000000900720c */ /* 0x000fe20003f24070 */
[----:B------:R-:W-:Y:S02]  /*65a0*/  UIMAD.WIDE.U32 UR8, UR37, UR12, URZ ;  /* 0x0000000c250872a5 */ /* 0x000fe4000f8e00ff */
[----:B------:R-:W-:Y:S02]  /*65b0*/  @!UP1 UISETP.NE.AND UP0, UPT, UR14, 0x1, UPT ;  /* 0x000000010e00988c */ /* 0x000fe4000bf05270 */
[----:B------:R-:W-:Y:S01]  /*65c0*/  ULOP3.LUT UR8, UR43, UR11, URZ, 0x3c, !UPT ;  /* 0x0000000b2b087292 */ /* 0x000fe2000f8e3cff */
[----:B------:R-:W-:Y:S02]  /*65d0*/  @!UP1 UMOV UR6, UR7 ;  /* 0x0000000700069c82 */ /* 0x000fe40008000000 */
[----:B------:R-:W-:Y:S01]  /*65e0*/  @!UP1 UMOV UR4, UR9 ;  /* 0x0000000900049c82 */ /* 0x000fe20008000000 */
[----:B--2---:R-:W-:Y:S02]  /*65f0*/  @!UP1 USHF.R.U32.HI UR6, URZ, UR10, UR6 ;  /* 0x0000000aff069299 */ /* 0x004fe40008011606 */
[----:B---3--:R-:W-:Y:S02]  /*6600*/  @!UP1 UISETP.NE.AND UP2, UPT, UR5, 0x1, UPT ;  /* 0x000000010500988c */ /* 0x008fe4000bf45270 */
[----:B------:R-:W-:Y:S01]  /*6610*/  @!UP1 USHF.R.U32.HI UR4, URZ, UR13, UR4 ;  /* 0x0000000dff049299 */ /* 0x000fe20008011604 */
[----:B------:R-:W-:Y:S01]  /*6620*/  @!P1 IMAD.IADD R0, R0, 0x1, -R9 ;  /* 0x0000000100009824 */ /* 0x000fe200078e0a09 */
[----:B------:R-:W-:Y:S01]  /*6630*/  @!UP1 USEL UR6, UR36, UR6, !UP0 ;  /* 0x0000000624069287 */ /* 0x000fe2000c000000 */
[----:B------:R-:W-:Y:S01]  /*6640*/  @!P1 IADD3 R11, PT, PT, R11, 0x1, RZ ;  /* 0x000000010b0b9810 */ /* 0x000fe20007ffe0ff */
[----:B------:R-:W-:Y:S02]  /*6650*/  @!UP1 USEL UR7, UR37, UR4, !UP2 ;  /* 0x0000000425079287 */ /* 0x000fe4000d000000 */
[----:B------:R-:W-:Y:S01]  /*6660*/  UISETP.GE.AND UP0, UPT, UR8, URZ, UPT ;  /* 0x000000ff0800728c */ /* 0x000fe2000bf06270 */
[----:B------:R-:W-:Y:S01]  /*6670*/  ISETP.GE.U32.AND P2, PT, R0, R9, PT ;  /* 0x000000090000720c */ /* 0x000fe20003f46070 */
[----:B------:R-:W-:Y:S02]  /*6680*/  UISETP.NE.AND UP2, UPT, UR11, URZ, UPT ;  /* 0x000000ff0b00728c */ /* 0x000fe4000bf45270 */
[----:B------:R-:W-:Y:S02]  /*6690*/  @!UP1 UIADD3 UR4, UPT, UPT, -UR7, UR6, URZ ;  /* 0x0000000607049290 */ /* 0x000fe4000fffe1ff */
[----:B------:R-:W-:Y:S02]  /*66a0*/  @!UP1 UIADD3 UR6, UPT, UPT, UR7, -UR6, URZ ;  /* 0x8000000607069290 */ /* 0x000fe4000fffe0ff */
[----:B------:R-:W-:Y:S02]  /*66b0*/  @!UP1 UIMAD UR37, UR4, UR5, UR37 ;  /* 0x00000005042592a4 */ /* 0x000fe4000f8e0225 */
[----:B------:R-:W-:Y:S02]  /*66c0*/  UIADD3 UR4, UPT, UPT, -UR43, URZ, URZ ;  /* 0x000000ff2b047290 */ /* 0x000fe4000fffe1ff */
[----:B------:R-:W-:Y:S02]  /*66d0*/  @!UP1 UIMAD UR36, UR6, UR14, UR36 ;  /* 0x0000000e062492a4 */ /* 0x000fe4000f8e0224 */
[----:B------:R-:W-:Y:S01]  /*66e0*/  UIMAD UR5, UR52, UR4, UR20 ;  /* 0x00000004340572a4 */ /* 0x000fe2000f8e0214 */
[----:B------:R-:W-:Y:S03]  /*66f0*/  @P2 VIADD R11, R11, 0x1 ;  /* 0x000000010b0b2836 */ /* 0x000fe60000000000 */
[----:B------:R-:W-:Y:S02]  /*6700*/  USHF.L.U32 UR51, UR5, 0x7, URZ ;  /* 0x0000000705337899 */ /* 0x000fe400080006ff */
[----:B------:R-:W-:Y:S11]  /*6710*/  R2UR UR44, R11 ;  /* 0x000000000b2c72ca */ /* 0x000ff600000e0000 */
[----:B------:R-:W-:Y:S02]  /*6720*/  @!UPT UIADD3 URZ, UPT, UPT, URZ, URZ, URZ ;  /* 0x000000fffffff290 */ /* 0x000fe4000fffe0ff */
[----:B------:R-:W-:Y:S02]  /*6730*/  @!UP0 UIADD3 UR44, UPT, UPT, -UR44, URZ, URZ ;  /* 0x000000ff2c2c8290 */ /* 0x000fe4000fffe1ff */
[----:B------:R-:W-:Y:S04]  /*6740*/  @!UP2 ULOP3.LUT UR44, URZ, UR11, URZ, 0x33, !UPT ;  /* 0x0000000bff2ca292 */ /* 0x000fe8000f8e33ff */
[----:B------:R-:W-:Y:S04]  /*6750*/  UIADD3 UR4, UPT, UPT, -UR44, URZ, URZ ;  /* 0x000000ff2c047290 */ /* 0x000fe8000fffe1ff */
[----:B------:R-:W-:Y:S01]  /*6760*/  UIMAD UR43, UR11, UR4, UR43 ;  /* 0x000000040b2b72a4 */ /* 0x000fe2000f8e022b */
[----:B------:R-:W-:Y:S11]  /*6770*/  @!P0 BRA `(.L_x_87) ;  /* 0x00000000007c8947 */ /* 0x000ff60003800000 */
[----:B------:R-:W1:Y:S01]  /*6780*/  LDCU.64 UR8, c[0x4][0x80] ;  /* 0x01001000ff0877ac */ /* 0x000e620008000a00 */
[----:B------:R-:W-:Y:S01]  /*6790*/  MOV R16, 0x0 ;  /* 0x0000000000107802 */ /* 0x000fe20000000f00 */
[----:B------:R-:W-:Y:S02]  /*67a0*/  HFMA2 R12, -RZ, RZ, 0, 5.9604644775390625e-08 ;  /* 0x00000001ff0c7431 */ /* 0x000fe400000001ff */
[----:B------:R-:W-:Y:S01]  /*67b0*/  IMAD.MOV.U32 R8, RZ, RZ, 0x70 ;  /* 0x00000070ff087424 */ /* 0x000fe200078e00ff */
[----:B------:R2:W3:Y:S01]  /*67c0*/  LDC.64 R14, c[0x4][R16] ;  /* 0x01000000100e7b82 */ /* 0x0004e20000000a00 */
[----:B------:R-:W4:Y:S01]  /*67d0*/  LDCU.64 UR6, c[0x4][0x88] ;  /* 0x01001100ff0677ac */ /* 0x000f220008000a00 */
[----:B------:R-:W-:Y:S01]  /*67e0*/  IMAD.MOV.U32 R13, RZ, RZ, RZ ;  /* 0x000000ffff0d7224 */ /* 0x000fe200078e00ff */
[----:B------:R-:W2:Y:S01]  /*67f0*/  LDCU.64 UR4, c[0x4][0x8] ;  /* 0x01000100ff0477ac */ /* 0x000ea20008000a00 */
[----:B-1----:R-:W-:Y:S01]  /*6800*/  MOV R5, UR9 ;  /* 0x0000000900057c02 */ /* 0x002fe20008000f00 */
[----:B------:R-:W-:Y:S01]  /*6810*/  IMAD.U32 R4, RZ, RZ, UR8 ;  /* 0x00000008ff047e24 */ /* 0x000fe2000f8e00ff */
[----:B----4-:R-:W-:Y:S01]  /*6820*/  MOV R7, UR7 ;  /* 0x0000000700077c02 */ /* 0x010fe20008000f00 */
[----:B------:R-:W-:Y:S01]  /*6830*/  IMAD.U32 R6, RZ, RZ, UR6 ;  /* 0x00000006ff067e24 */ /* 0x000fe2000f8e00ff */
[----:B--2---:R-:W-:Y:S01]  /*6840*/  MOV R11, UR5 ;  /* 0x00000005000b7c02 */ /* 0x004fe20008000f00 */
[----:B------:R-:W-:Y:S02]  /*6850*/  IMAD.U32 R10, RZ, RZ, UR4 ;  /* 0x00000004ff0a7e24 */ /* 0x000fe4000f8e00ff */
[----:B------:R-:W-:Y:S07]  /*6860*/  LEPC R20, `(.L_x_88) ;  /* 0x000000001014794e */ /* 0x000fee0000000000 */
[----:B---3-5:R-:W-:Y:S05]  /*6870*/  CALL.ABS.NOINC R14 ;  /* 0x000000000e007343 */ /* 0x028fea0003c00000 */
.L_x_88:
[----:B------:R-:W1:Y:S01]  /*6880*/  LDCU.64 UR8, c[0x4][0x80] ;  /* 0x01001000ff0877ac */ /* 0x000e620008000a00 */
[----:B------:R-:W2:Y:S01]  /*6890*/  LDC.64 R16, c[0x4][R16] ;  /* 0x0100000010107b82 */ /* 0x000ea20000000a00 */
[----:B------:R-:W-:Y:S02]  /*68a0*/  HFMA2 R12, -RZ, RZ, 0, 5.9604644775390625e-08 ;  /* 0x00000001ff0c7431 */ /* 0x000fe400000001ff */
[----:B------:R-:W-:Y:S02]  /*68b0*/  IMAD.MOV.U32 R8, RZ, RZ, 0x70 ;  /* 0x00000070ff087424 */ /* 0x000fe400078e00ff */
[----:B------:R-:W-:Y:S01]  /*68c0*/  IMAD.MOV.U32 R13, RZ, RZ, RZ ;  /* 0x000000ffff0d7224 */ /* 0x000fe200078e00ff */
[----:B------:R-:W3:Y:S01]  /*68d0*/  LDCU.64 UR6, c[0x4][0x88] ;  /* 0x01001100ff0677ac */ /* 0x000ee20008000a00 */
[----:B------:R-:W4:Y:S01]  /*68e0*/  LDCU.64 UR4, c[0x4][0x8] ;  /* 0x01000100ff0477ac */ /* 0x000f220008000a00 */
[----:B-1----:R-:W-:Y:S02]  /*68f0*/  MOV R4, UR8 ;  /* 0x0000000800047c02 */ /* 0x002fe40008000f00 */
[----:B------:R-:W-:Y:S02]  /*6900*/  MOV R5, UR9 ;  /* 0x0000000900057c02 */ /* 0x000fe40008000f00 */
[----:B---3--:R-:W-:Y:S01]  /*6910*/  MOV R7, UR7 ;  /* 0x0000000700077c02 */ /* 0x008fe20008000f00 */
[----:B------:R-:W-:Y:S01]  /*6920*/  IMAD.U32 R6, RZ, RZ, UR6 ;  /* 0x00000006ff067e24 */ /* 0x000fe2000f8e00ff */
[----:B----4-:R-:W-:Y:S01]  /*6930*/  MOV R11, UR5 ;  /* 0x00000005000b7c02 */ /* 0x010fe20008000f00 */
[----:B------:R-:W-:Y:S02]  /*6940*/  IMAD.U32 R10, RZ, RZ, UR4 ;  /* 0x00000004ff0a7e24 */ /* 0x000fe4000f8e00ff */
[----:B------:R-:W-:Y:S07]  /*6950*/  LEPC R20, `(.L_x_87) ;  /* 0x000000001014794e */ /* 0x000fee0000000000 */
[----:B--2---:R-:W-:Y:S05]  /*6960*/  CALL.ABS.NOINC R16 ;  /* 0x0000000010007343 */ /* 0x004fea0003c00000 */
.L_x_87:
[----:B------:R-:W-:Y:S05]  /*6970*/  BSYNC.RECONVERGENT B6 ;  /* 0x0000000000067941 */ /* 0x000fea0003800200 */
.L_x_86:
[----:B------:R-:W-:Y:S02]  /*6980*/  R2UR UR6, R93 ;  /* 0x000000005d0672ca */ /* 0x000fe400000e0000 */
[----:B------:R-:W-:Y:S02]  /*6990*/  R2UR UR5, R92 ;  /* 0x000000005c0572ca */ /* 0x000fe400000e0000 */
[----:B------:R-:W-:Y:S02]  /*69a0*/  R2UR UR4, R91 ;  /* 0x000000005b0472ca */ /* 0x000fe400000e0000 */
[----:B------:R-:W-:Y:S02]  /*69b0*/  ISETP.NE.U32.AND P4, PT, R78, RZ, PT ;  /* 0x000000ff4e00720c */ /* 0x000fe40003f85070 */
[----:B------:R-:W-:Y:S02]  /*69c0*/  ISETP.NE.U32.AND P2, PT, RZ, UR54, PT ;  /* 0x00000036ff007c0c */ /* 0x000fe4000bf45070 */
[----:B------:R-:W-:Y:S02]  /*69d0*/  ISETP.NE.AND.EX P4, PT, R79, RZ, PT, P4 ;  /* 0x000000ff4f00720c */ /* 0x000fe40003f85340 */
[----:B------:R-:W-:Y:S01]  /*69e0*/  ISETP.NE.AND.EX P2, PT, RZ, UR55, PT, P2 ;  /* 0x00000037ff007c0c */ /* 0x000fe2000bf45320 */
[----:B------:R-:W-:Y:S02]  /*69f0*/  UISETP.NE.AND UP2, UPT, UR6, URZ, UPT ;  /* 0x000000ff0600728c */ /* 0x000fe4000bf45270 */
[----:B------:R-:W-:Y:S04]  /*6a00*/  UISETP.NE.U32.AND UP0, UPT, UR5, URZ, UPT ;  /* 0x000000ff0500728c */ /* 0x000fe8000bf05070 */
[----:B------:R-:W-:Y:S01]  /*6a10*/  UISETP.NE.AND.EX UP1, UPT, UR4, URZ, UPT, UP0 ;  /* 0x000000ff0400728c */ /* 0x000fe2000bf25300 */
[----:B------:R-:W-:Y:S01]  /*6a20*/  PLOP3.LUT P1, PT, PT, PT, UP2, 0x80, 0x8 ;  /* 0x000000000008781c */ /* 0x000fe20003f2f028 */
[----:B------:R-:W-:Y:S03]  /*6a30*/  UPLOP3.LUT UP0, UPT, UPT, UPT, UPT, 0x40, 0x4 ;  /* 0x000000000004789c */ /* 0x000fe60003f0e870 */
[----:B------:R-:W-:Y:S06]  /*6a40*/  @UP2 UPLOP3.LUT UP0, UPT, UPT, UPT, UP1, 0x80, 0x8 ;  /* 0x000000000008289c */ /* 0x000fec0003f0f010 */
[----:B------:R-:W-:Y:S01]  /*6a50*/  PLOP3.LUT P0, PT, PT, PT, UP0, 0x80, 0x8 ;  /* 0x000000000008781c */ /* 0x000fe20003f0f008 */
[----:B------:R-:W-:Y:S01]  /*6a60*/  @!UPT UIADD3 URZ, UPT, UPT, URZ, URZ, URZ ;  /* 0x000000fffffff290 */ /* 0x000fe2000fffe0ff */
[----:B------:R-:W-:Y:S11]  /*6a70*/  BRA.U !UP1, `(.L_x_89) ;  /* 0x0000000109407547 */ /* 0x000ff6000b800000 */
[----:B------:R-:W-:Y:S01]  /*6a80*/  UISETP.NE.U32.AND UP0, UPT, UR54, URZ, UPT ;  /* 0x000000ff3600728c */ /* 0x000fe2000bf05070 */
[----:B------:R-:W-:Y:S01]  /*6a90*/  R2UR UR6, R92 ;  /* 0x000000005c0672ca */ /* 0x000fe200000e0000 */
[----:B------:R-:W1:Y:S01]  /*6aa0*/  LDCU.64 UR8, c[0x0][0x358] ;  /* 0x00006b00ff0877ac */ /* 0x000e620008000a00 */
[----:B------:R-:W-:Y:S02]  /*6ab0*/  HFMA2 R89, -RZ, RZ, 0, 5.9604644775390625e-08 ;  /* 0x00000001ff597431 */ /* 0x000fe400000001ff */
[----:B------:R-:W-:Y:S01]  /*6ac0*/  IMAD.MOV.U32 R0, RZ, RZ, 0x1 ;  /* 0x00000001ff007424 */ /* 0x000fe200078e00ff */
[----:B------:R-:W-:Y:S06]  /*6ad0*/  UISETP.NE.AND.EX UP0, UPT, UR55, URZ, UPT, UP0 ;  /* 0x000000ff3700728c */ /* 0x000fec000bf05300 */
[----:B------:R-:W-:Y:S05]  /*6ae0*/  PLOP3.LUT P3, PT, PT, PT, UP0, 0x80, 0x8 ;  /* 0x000000000008781c */ /* 0x000fea0003f6f008 */
[----:B------:R-:W2:Y:S01]  /*6af0*/  @UP0 LDCU.64 UR4, c[0x0][0x888] ;  /* 0x00011100ff0407ac */ /* 0x000ea20008000a00 */
[----:B------:R-:W-:Y:S07]  /*6b00*/  @UP0 UIMAD UR6, UR49, UR6, URZ ;  /* 0x00000006310602a4 */ /* 0x000fee000f8e02ff */
[----:B------:R-:W-:Y:S01]  /*6b10*/  @!P3 PRMT R89, R0, 0x7610, R89 ;  /* 0x000076100059b816 */ /* 0x000fe20000000059 */
[----:B--2---:R-:W-:Y:S06]  /*6b20*/  @UP0 UIMAD.WIDE UR4, UR6, 0x4, UR4 ;  /* 0x00000004060408a5 */ /* 0x004fec000f8e0204 */
[----:B------:R-:W-:Y:S02]  /*6b30*/  IMAD.U32 R4, RZ, RZ, UR4 ;  /* 0x00000004ff047e24 */ /* 0x000fe4000f8e00ff */
[----:B------:R-:W-:Y:S03]  /*6b40*/  IMAD.U32 R5, RZ, RZ, UR5 ;  /* 0x00000005ff057e24 */ /* 0x000fe6000f8e00ff */
[----:B------:R-:W2:Y:S02]  /*6b50*/  @!UP0 LDCU UR4, c[0x0][0x880] ;  /* 0x00011000ff0487ac */ /* 0x000ea40008000800 */
[----:B-1---5:R1:W5:Y:S02]  /*6b60*/  @P3 LDG.E R41, desc[UR8][R4.64] ;  /* 0x0000000804293981 */ /* 0x022364000c1e1900 */
[----:B-12---:R-:W-:Y:S02]  /*6b70*/  @!P3 MOV R41, UR4 ;  /* 0x000000040029bc02 */ /* 0x006fe40008000f00 */
.L_x_89:
[----:B------:R-:W-:Y:S05]  /*6b80*/  @!P4 BRA `(.L_x_90) ;  /* 0x000000000024c947 */ /* 0x000fea0003800000 */
[----:B------:R-:W-:Y:S01]  /*6b90*/  ISETP.NE.U32.AND P3, PT, R76, RZ, PT ;  /* 0x000000ff4c00720c */ /* 0x000fe20003f65070 */
[----:B------:R-:W1:Y:S03]  /*6ba0*/  LDCU.64 UR4, c[0x0][0x358] ;  /* 0x00006b00ff0477ac */ /* 0x000e660008000a00 */
[----:B------:R-:W-:Y:S11]  /*6bb0*/  ISETP.NE.AND.EX P3, PT, R77, RZ, PT, P3 ;  /* 0x000000ff4d00720c */ /* 0x000ff60003f65330 */
[----:B------:R-:W-:Y:S02]  /*6bc0*/  @!UPT UIADD3 URZ, UPT, UPT, URZ, URZ, URZ ;  /* 0x000000fffffff290 */ /* 0x000fe4000fffe0ff */
[----:B------:R-:W2:Y:S01]  /*6bd0*/  @P3 LDC.64 R4, c[0x0][0x8a8] ;  /* 0x00022a00ff043b82 */ /* 0x000ea20000000a00 */
[----:B------:R-:W-:Y:S04]  /*6be0*/  @P3 IMAD R0, R78, UR49, RZ ;  /* 0x000000314e003c24 */ /* 0x000fe8000f8e02ff */
[----:B--2---:R-:W-:Y:S05]  /*6bf0*/  @P3 IMAD.WIDE R4, R0, 0x4, R4 ;  /* 0x0000000400043825 */ /* 0x004fea00078e0204 */
[----:B-1---5:R1:W5:Y:S02]  /*6c00*/  @P3 LDG.E R38, desc[UR4][R4.64] ;  /* 0x0000000404263981 */ /* 0x022364000c1e1900 */
[----:B-1----:R-:W2:Y:S02]  /*6c10*/  @!P3 LDC R38, c[0x0][0x8a0] ;  /* 0x00022800ff26bb82 */ /* 0x002ea40000000800 */
.L_x_90:
[----:B-----5:R-:W-:Y:S01]  /*6c20*/  FSETP.NEU.AND P3, PT, R41, RZ, PT ;  /* 0x000000ff2900720b */ /* 0x020fe20003f6d000 */
[----:B------:R-:W-:Y:S01]  /*6c30*/  BSSY B1, `(.L_x_91) ;  /* 0x0000039000017945 */ /* 0x000fe20003800000 */
[----:B------:R-:W-:Y:S01]  /*6c40*/  SEL R4, RZ, 0xffffffff, P2 ;  /* 0xffffffffff047807 */ /* 0x000fe20001000000 */
[----:B------:R-:W-:Y:S01]  /*6c50*/  IMAD.MOV.U32 R46, RZ, RZ, 0x1 ;  /* 0x00000001ff2e7424 */ /* 0x000fe200078e00ff */
[----:B------:R-:W-:Y:S01]  /*6c60*/  @P1 LOP3.LUT P2, RZ, R89, 0xff, RZ, 0xc0, !PT ;  /* 0x000000ff59ff1812 */ /* 0x000fe2000784c0ff */
[----:B------:R-:W-:Y:S01]  /*6c70*/  IMAD.IADD R39, R37, 0x1, R2 ;  /* 0x0000000125277824 */ /* 0x000fe200078e0202 */
[----:B------:R-:W-:Y:S01]  /*6c80*/  @P1 SEL R3, RZ, 0xffffffff, P3 ;  /* 0xffffffffff031807 */ /* 0x000fe20001800000 */
[----:B------:R-:W-:Y:S01]  /*6c90*/  IMAD R98, R87, -0x10, R96 ;  /* 0xfffffff057627824 */ /* 0x000fe200078e0260 */
[----:B------:R-:W-:Y:S01]  /*6ca0*/  LOP3.LUT R85, R85, 0x1, RZ, 0x3c, !PT ;  /* 0x0000000155557812 */ /* 0x000fe200078e3cff */
[----:B------:R-:W-:Y:S01]  /*6cb0*/  IMAD.MOV.U32 R47, RZ, RZ, RZ ;  /* 0x000000ffff2f7224 */ /* 0x000fe200078e00ff */
[----:B------:R-:W-:Y:S02]  /*6cc0*/  @P0 SEL R3, R4, R3, !P2 ;  /* 0x0000000304030207 */ /* 0x000fe40005000000 */
[----:B------:R-:W-:Y:S02]  /*6cd0*/  CS2R R74, SRZ ;  /* 0x00000000004a7805 */ /* 0x000fe4000001ff00 */
[----:B------:R-:W-:Y:S02]  /*6ce0*/  LEA R99, R36, UR48, 0x3 ;  /* 0x0000003024637c11 */ /* 0x000fe4000f8e18ff */
[----:B------:R-:W-:Y:S02]  /*6cf0*/  CS2R R72, SRZ ;  /* 0x0000000000487805 */ /* 0x000fe4000001ff00 */
[----:B------:R-:W-:Y:S02]  /*6d00*/  @P1 LOP3.LUT R3, R3, 0x1, RZ, 0xc0, !PT ;  /* 0x0000000103031812 */ /* 0x000fe400078ec0ff */
[----:B------:R-:W-:Y:S02]  /*6d10*/  CS2R R66, SRZ ;  /* 0x0000000000427805 */ /* 0x000fe4000001ff00 */
[----:B------:R-:W-:Y:S02]  /*6d20*/  SHF.L.U32 R0, R84, 0x1f, RZ ;  /* 0x0000001f54007819 */ /* 0x000fe400000006ff */
[----:B------:R-:W-:Y:S02]  /*6d30*/  CS2R R64, SRZ ;  /* 0x0000000000407805 */ /* 0x000fe4000001ff00 */
[----:B------:R-:W-:Y:S02]  /*6d40*/  ISETP.NE.U32.OR P5, PT, R3, 0x1, !P1 ;  /* 0x000000010300780c */ /* 0x000fe40004fa5470 */
[----:B------:R-:W-:Y:S02]  /*6d50*/  CS2R R58, SRZ ;  /* 0x00000000003a7805 */ /* 0x000fe4000001ff00 */
[----:B------:R-:W-:Y:S02]  /*6d60*/  PLOP3.LUT P2, PT, PT, PT, UP1, 0x80, 0x8 ;  /* 0x000000000008781c */ /* 0x000fe40003f4f018 */
[----:B------:R-:W-:Y:S02]  /*6d70*/  CS2R R56, SRZ ;  /* 0x0000000000387805 */ /* 0x000fe4000001ff00 */
[----:B------:R-:W-:Y:S02]  /*6d80*/  LOP3.LUT P4, R95, R89, 0xff, RZ, 0xc0, !PT ;  /* 0x000000ff595f7812 */ /* 0x000fe4000788c0ff */
[----:B------:R-:W-:Y:S02]  /*6d90*/  CS2R R50, SRZ ;  /* 0x0000000000327805 */ /* 0x000fe4000001ff00 */
[----:B------:R-:W-:Y:S02]  /*6da0*/  SEL R3, RZ, 0xffffffff, P3 ;  /* 0xffffffffff037807 */ /* 0x000fe40001800000 */
[----:B------:R-:W-:Y:S02]  /*6db0*/  CS2R R48, SRZ ;  /* 0x0000000000307805 */ /* 0x000fe4000001ff00 */
[----:B------:R-:W-:Y:S02]  /*6dc0*/  P2R R97, PR, RZ, 0x20 ;  /* 0x00000020ff617803 */ /* 0x000fe40000000000 */
[----:B------:R-:W-:Y:S02]  /*6dd0*/  @P5 SHF.L.U32 R5, R85, 0x1f, RZ ;  /* 0x0000001f55055819 */ /* 0x000fe400000006ff */
[----:B------:R-:W-:Y:S02]  /*6de0*/  @P2 SEL R3, R4, R3, !P4 ;  /* 0x0000000304032207 */ /* 0x000fe40006000000 */
[----:B------:R-:W1:Y:S02]  /*6df0*/  @P5 SYNCS.PHASECHK.TRANS64.TRYWAIT P1, [UR48+0xc0], R5 ;  /* 0x0000c005ff0055a7 */ /* 0x000e640008021130 */
[----:B------:R-:W-:Y:S04]  /*6e00*/  LOP3.LUT R3, R3, 0x1, RZ, 0xc0, !PT ;  /* 0x0000000103037812 */ /* 0x000fe800078ec0ff */
[----:B------:R-:W-:Y:S04]  /*6e10*/  ISETP.NE.U32.AND P2, PT, R3, 0x1, PT ;  /* 0x000000010300780c */ /* 0x000fe80003f45070 */
[----:B------:R-:W-:Y:S01]  /*6e20*/  P2R R60, PR, RZ, 0x4 ;  /* 0x00000004ff3c7803 */ /* 0x000fe20000000000 */
[----:B------:R3:W4:Y:S01]  /*6e30*/  SYNCS.PHASECHK.TRANS64.TRYWAIT P0, [R99+URZ+0x120], R0 ;  /* 0x00012000630075a7 */ /* 0x00072200080011ff */
[----:B-1----:R-:W-:Y:S01]  /*6e40*/  @P5 SEL R46, RZ, 0x1, !P1 ;  /* 0x00000001ff2e5807 */ /* 0x002fe20004800000 */
[----:B---3--:R-:W-:Y:S06]  /*6e50*/  @!P5 BRA `(.L_x_92) ;  /* 0x000000000058d947 */ /* 0x008fec0003800000 */
[----:B------:R-:W-:Y:S01]  /*6e60*/  IMAD.MOV.U32 R75, RZ, RZ, RZ ;  /* 0x000000ffff4b7224 */ /* 0x000fe200078e00ff */
[----:B------:R-:W-:Y:S01]  /*6e70*/  ISETP.NE.AND P1, PT, R46, RZ, PT ;  /* 0x000000ff2e00720c */ /* 0x000fe20003f25270 */
[----:B------:R-:W-:Y:S01]  /*6e80*/  BSSY B0, `(.L_x_93) ;  /* 0x000000c000007945 */ /* 0x000fe20003800000 */
[----:B------:R-:W-:Y:S02]  /*6e90*/  CS2R R50, SRZ ;  /* 0x0000000000327805 */ /* 0x000fe4000001ff00 */
[----:B------:R-:W-:Y:S02]  /*6ea0*/  CS2R R48, SRZ ;  /* 0x0000000000307805 */ /* 0x000fe4000001ff00 */
[----:B------:R-:W-:Y:S02]  /*6eb0*/  CS2R R58, SRZ ;  /* 0x00000000003a7805 */ /* 0x000fe4000001ff00 */
[----:B------:R-:W-:Y:S02]  /*6ec0*/  CS2R R56, SRZ ;  /* 0x0000000000387805 */ /* 0x000fe4000001ff00 */
[----:B------:R-:W-:Y:S02]  /*6ed0*/  CS2R R66, SRZ ;  /* 0x0000000000427805 */ /* 0x000fe4000001ff00 */
[----:B------:R-:W-:Y:S02]  /*6ee0*/  CS2R R64, SRZ ;  /* 0x0000000000407805 */ /* 0x000fe4000001ff00 */
[----:B------:R-:W-:Y:S01]  /*6ef0*/  CS2R R72, SRZ ;  /* 0x0000000000487805 */ /* 0x000fe2000001ff00 */
[----:B------:R-:W-:Y:S06]  /*6f00*/  @P1 BRA `(.L_x_94) ;  /* 0x00000000000c1947 */ /* 0x000fec0003800000 */
[----:B------:R-:W-:Y:S04]  /*6f10*/  SHF.L.U32 R3, R85, 0x1f, RZ ;  /* 0x0000001f55037819 */ /* 0x000fe800000006ff */
[----:B------:R-:W1:Y:S02]  /*6f20*/  SYNCS.PHASECHK.TRANS64.TRYWAIT P1, [UR48+0xc0], R3 ;  /* 0x0000c003ff0075a7 */ /* 0x000e640008021130 */
[----:B-1----:R-:W-:Y:S05]  /*6f30*/  @!P1 BRA `(.L_x_95) ;  /* 0x0000003c00bc9947 */ /* 0x002fea0003800000 */
.L_x_94:
[----:B------:R-:W-:Y:S05]  /*6f40*/  BSYNC B0 ;  /* 0x0000000000007941 */ /* 0x000fea0003800000 */
.L_x_93:
[----:B------:R-:W-:Y:S01]  /*6f50*/  ISETP.NE.AND P1, PT, R60, RZ, PT ;  /* 0x000000ff3c00720c */ /* 0x000fe20003f25270 */
[----:B------:R-:W-:Y:S11]  /*6f60*/  HFMA2 R47, -RZ, RZ, 0, 5.9604644775390625e-08 ;  /* 0x00000001ff2f7431 */ /* 0x000ff600000001ff */
[----:B------:R-:W-:Y:S01]  /*6f70*/  @!UPT UIADD3 URZ, UPT, UPT, URZ, URZ, URZ ;  /* 0x000000fffffff290 */ /* 0x000fe2000fffe0ff */
[----:B------:R3:W1:Y:S04]  /*6f80*/  @P1 LDS.128 R48, [R86] ;  /* 0x0000000056301984 */ /* 0x0006680000000c00 */
[----:B------:R3:W1:Y:S04]  /*6f90*/  @P1 LDS.128 R56, [R96+0x10] ;  /* 0x0000100060381984 */ /* 0x0006680000000c00 */
[----:B------:R3:W1:Y:S04]  /*6fa0*/  @P1 LDS.128 R64, [R94+0x20] ;  /* 0x000020005e401984 */ /* 0x0006680000000c00 */
[----:B------:R3:W1:Y:S02]  /*6fb0*/  @P1 LDS.128 R72, [R98+0x30] ;  /* 0x0000300062481984 */ /* 0x0006640000000c00 */
.L_x_92:
[----:B------:R-:W-:Y:S05]  /*6fc0*/  BSYNC B1 ;  /* 0x0000000000017941 */ /* 0x000fea0003800000 */
.L_x_91:
[----:B-1----:R-:W-:Y:S04]  /*6fd0*/  SHF.R.U32.HI R3, RZ, 0x15, R39 ;  /* 0x00000015ff037819 */ /* 0x002fe80000011627 */
[----:B------:R-:W-:Y:S01]  /*6fe0*/  LOP3.LUT P1, RZ, R3, 0x3, R90, 0x48, !PT ;  /* 0x0000000303ff7812 */ /* 0x000fe2000782485a */
[----:B------:R-:W-:Y:S01]  /*6ff0*/  @!UPT UIADD3 URZ, UPT, UPT, URZ, URZ, URZ ;  /* 0x000000fffffff290 */ /* 0x000fe2000fffe0ff */
[----:B----4-:R-:W-:Y:S11]  /*7000*/  @P0 BRA `(.L_x_96) ;  /* 0x0000000000080947 */ /* 0x010ff60003800000 */
[----:B------:R-:W1:Y:S02]  /*7010*/  SYNCS.PHASECHK.TRANS64.TRYWAIT P0, [R99+URZ+0x120], R0 ;  /* 0x00012000630075a7 */ /* 0x000e6400080011ff */
[----:B-1----:R-:W-:Y:S05]  /*7020*/  @!P0 BRA `(.L_x_97) ;  /* 0x0000003c00988947 */ /* 0x002fea0003800000 */
.L_x_96:
[----:B------:R-:W-:Y:S05]  /*7030*/  @!P1 BRA `(.L_x_98) ;  /* 0x0000000000409947 */ /* 0x000fea0003800000 */
[----:B------:R-:W4:Y:S01]  /*7040*/  LDCU.64 UR8, c[0x4][0x70] ;  /* 0x01000e00ff0877ac */ /* 0x000f220008000a00 */
[----:B------:R-:W-:Y:S01]  /*7050*/  MOV R3, 0x0 ;  /* 0x0000000000037802 */ /* 0x000fe20000000f00 */
[----:B------:R-:W-:Y:S02]  /*7060*/  HFMA2 R12, -RZ, RZ, 0, 5.9604644775390625e-08 ;  /* 0x00000001ff0c7431 */ /* 0x000fe400000001ff */
[----:B------:R-:W-:Y:S02]  /*7070*/  IMAD.MOV.U32 R8, RZ, RZ, 0x192 ;  /* 0x00000192ff087424 */ /* 0x000fe400078e00ff */
[----:B------:R-:W-:Y:S01]  /*7080*/  IMAD.MOV.U32 R13, RZ, RZ, RZ ;  /* 0x000000ffff0d7224 */ /* 0x000fe200078e00ff */
[----:B------:R-:W5:Y:S01]  /*7090*/  LDCU.64 UR6, c[0x4][0x78] ;  /* 0x01000f00ff0677ac */ /* 0x000f620008000a00 */
[----:B------:R-:W1:Y:S01]  /*70a0*/  LDC.64 R2, c[0x4][R3] ;  /* 0x0100000003027b82 */ /* 0x000e620000000a00 */
[----:B------:R-:W2:Y:S01]  /*70b0*/  LDCU.64 UR4, c[0x4][0x10] ;  /* 0x01000200ff0477ac */ /* 0x000ea20008000a00 */
[----:B----4-:R-:W-:Y:S01]  /*70c0*/  MOV R5, UR9 ;  /* 0x0000000900057c02 */ /* 0x010fe20008000f00 */
[----:B------:R-:W-:Y:S01]  /*70d0*/  IMAD.U32 R4, RZ, RZ, UR8 ;  /* 0x00000008ff047e24 */ /* 0x000fe2000f8e00ff */
[----:B-----5:R-:W-:Y:S01]  /*70e0*/  MOV R7, UR7 ;  /* 0x0000000700077c02 */ /* 0x020fe20008000f00 */
[----:B------:R-:W-:Y:S01]  /*70f0*/  IMAD.U32 R6, RZ, RZ, UR6 ;  /* 0x00000006ff067e24 */ /* 0x000fe2000f8e00ff */
[----:B--2---:R-:W-:Y:S01]  /*7100*/  MOV R11, UR5 ;  /* 0x00000005000b7c02 */ /* 0x004fe20008000f00 */
[----:B------:R-:W-:Y:S02]  /*7110*/  IMAD.U32 R10, RZ, RZ, UR4 ;  /* 0x00000004ff0a7e24 */ /* 0x000fe4000f8e00ff */
[----:B------:R-:W-:Y:S07]  /*7120*/  LEPC R20, `(.L_x_98) ;  /* 0x000000001014794e */ /* 0x000fee0000000000 */
[----:B-1-3--:R-:W-:Y:S05]  /*7130*/  CALL.ABS.NOINC R2 ;  /* 0x0000000002007343 */ /* 0x00afea0003c00000 */
.L_x_98:
[C---:B------:R-:W-:Y:S01]  /*7140*/  SHF.L.U32 R40, R48.reuse, 0x10, RZ ;  /* 0x0000001030287819 */ /* 0x040fe200000006ff */
[----:B------:R-:W-:Y:S05]  /*7150*/  WARPSYNC.ALL ;  /* 0x0000000000007948 */ /* 0x000fea0003800000 */
[----:B------:R-:W-:Y:S01]  /*7160*/  R2UR UR4, R39 ;  /* 0x00000000270472ca */ /* 0x000fe200000e0000 */
[----:B------:R-:W-:Y:S01]  /*7170*/  BSSY.RECONVERGENT B0, `(.L_x_99) ;  /* 0x0000088000007945 */ /* 0x000fe20003800200 */
[----:B------:R-:W-:Y:S02]  /*7180*/  LOP3.LUT R43, R48, 0xffff0000, RZ, 0xc0, !PT ;  /* 0xffff0000302b7812 */ /* 0x000fe400078ec0ff */
[----:B------:R-:W-:Y:S02]  /*7190*/  LOP3.LUT R42, R49, 0xffff0000, RZ, 0xc0, !PT ;  /* 0xffff0000312a7812 */ /* 0x000fe400078ec0ff */
[----:B------:R-:W-:Y:S02]  /*71a0*/  SHF.L.U32 R45, R51, 0x10, RZ ;  /* 0x00000010332d7819 */ /* 0x000fe400000006ff */
[----:B------:R-:W-:Y:S02]  /*71b0*/  LOP3.LUT R44, R75, 0xffff0000, RZ, 0xc0, !PT ;  /* 0xffff00004b2c7812 */ /* 0x000fe400078ec0ff */
[----:B------:R-:W-:Y:S03]  /*71c0*/  ISETP.NE.AND P0, PT, R88, RZ, PT ;  /* 0x000000ff5800720c */ /* 0x000fe60003f05270 */
[----:B------:R-:W1:Y:S02]  /*71d0*/  LDTM.x32 R4, tmem[UR4] ;  /* 0x00000004000479ee */ /* 0x000e6400082c0000 */
[C---:B-12---:R-:W-:Y:S01]  /*71e0*/  FMUL R0, R38.reuse, R4 ;  /* 0x0000000426007220 */ /* 0x046fe20000400000 */
[C---:B------:R-:W-:Y:S01]  /*71f0*/  FMUL R2, R38.reuse, R5 ;  /* 0x0000000526027220 */ /* 0x040fe20000400000 */
[C---:B------:R-:W-:Y:S01]  /*7200*/  FMUL R3, R38.reuse, R6 ;  /* 0x0000000626037220 */ /* 0x040fe20000400000 */
[----:B------:R-:W-:Y:S01]  /*7210*/  FMUL R7, R38, R7 ;  /* 0x0000000726077220 */ /* 0x000fe20000400000 */
[----:B------:R-:W-:Y:S01]  /*7220*/  FFMA R0, R41, R40, R0 ;  /* 0x0000002829007223 */ /* 0x000fe20000000000 */
[----:B------:R-:W-:Y:S01]  /*7230*/  SHF.L.U32 R40, R49, 0x10, RZ ;  /* 0x0000001031287819 */ /* 0x000fe200000006ff */
[C---:B------:R-:W-:Y:S01]  /*7240*/  FFMA R2, R41.reuse, R43, R2 ;  /* 0x0000002b29027223 */ /* 0x040fe20000000002 */
[----:B------:R-:W-:Y:S01]  /*7250*/  SHF.L.U32 R43, R50, 0x10, RZ ;  /* 0x00000010322b7819 */ /* 0x000fe200000006ff */
[C---:B------:R-:W-:Y:S01]  /*7260*/  FMUL R4, R38.reuse, R8 ;  /* 0x0000000826047220 */ /* 0x040fe20000400000 */
[----:B------:R-:W-:Y:S01]  /*7270*/  FMUL R5, R38, R9 ;  /* 0x0000000926057220 */ /* 0x000fe20000400000 */
[C---:B------:R-:W-:Y:S01]  /*7280*/  FFMA R3, R41.reuse, R40, R3 ;  /* 0x0000002829037223 */ /* 0x040fe20000000003 */
[----:B------:R-:W-:Y:S01]  /*7290*/  LOP3.LUT R40, R50, 0xffff0000, RZ, 0xc0, !PT ;  /* 0xffff000032287812 */ /* 0x000fe200078ec0ff */
[----:B------:R-:W-:Y:S01]  /*72a0*/  FFMA R7, R41, R42, R7 ;  /* 0x0000002a29077223 */ /* 0x000fe20000000007 */
[----:B------:R-:W-:Y:S01]  /*72b0*/  LOP3.LUT R42, R51, 0xffff0000, RZ, 0xc0, !PT ;  /* 0xffff0000332a7812 */ /* 0x000fe200078ec0ff */
[----:B------:R-:W-:Y:S01]  /*72c0*/  FMUL R6, R38, R10 ;  /* 0x0000000a26067220 */ /* 0x000fe20000400000 */
[----:B------:R-:W-:Y:S01]  /*72d0*/  F2FP.BF16.F32.PACK_AB R52, R2, R0 ;  /* 0x000000000234723e */ /* 0x000fe200000010ff */
[----:B------:R-:W-:Y:S01]  /*72e0*/  FMUL R11, R38, R11 ;  /* 0x0000000b260b7220 */ /* 0x000fe20000400000 */
[----:B------:R-:W-:Y:S01]  /*72f0*/  F2FP.BF16.F32.PACK_AB R53, R7, R3 ;  /* 0x000000030735723e */ /* 0x000fe200000010ff */
[----:B------:R-:W-:Y:S01]  /*7300*/  FFMA R4, R41, R43, R4 ;  /* 0x0000002b29047223 */ /* 0x000fe20000000004 */
[----:B------:R-:W-:Y:S01]  /*7310*/  SHF.L.U32 R43, R57, 0x10, RZ ;  /* 0x00000010392b7819 */ /* 0x000fe200000006ff */
[C---:B------:R-:W-:Y:S01]  /*7320*/  FFMA R5, R41.reuse, R40, R5 ;  /* 0x0000002829057223 */ /* 0x040fe20000000005 */
[C---:B------:R-:W-:Y:S01]  /*7330*/  SHF.L.U32 R40, R56.reuse, 0x10, RZ ;  /* 0x0000001038287819 */ /* 0x040fe200000006ff */
[----:B------:R-:W-:Y:S01]  /*7340*/  FFMA R6, R41, R45, R6 ;  /* 0x0000002d29067223 */ /* 0x000fe20000000006 */
[----:B------:R-:W-:Y:S01]  /*7350*/  SHF.L.U32 R45, R59, 0x10, RZ ;  /* 0x000000103b2d7819 */ /* 0x000fe200000006ff */
[----:B------:R-:W-:Y:S01]  /*7360*/  FFMA R11, R41, R42, R11 ;  /* 0x0000002a290b7223 */ /* 0x000fe2000000000b */
[----:B------:R-:W-:Y:S01]  /*7370*/  LOP3.LUT R42, R56, 0xffff0000, RZ, 0xc0, !PT ;  /* 0xffff0000382a7812 */ /* 0x000fe200078ec0ff */
[C---:B------:R-:W-:Y:S01]  /*7380*/  FMUL R8, R38.reuse, R12 ;  /* 0x0000000c26087220 */ /* 0x040fe20000400000 */
[----:B------:R-:W-:Y:S01]  /*7390*/  F2FP.BF16.F32.PACK_AB R54, R5, R4 ;  /* 0x000000040536723e */ /* 0x000fe200000010ff */
[C---:B------:R-:W-:Y:S01]  /*73a0*/  FMUL R9, R38.reuse, R13 ;  /* 0x0000000d26097220 */ /* 0x040fe20000400000 */
[----:B------:R-:W-:Y:S01]  /*73b0*/  F2FP.BF16.F32.PACK_AB R55, R11, R6 ;  /* 0x000000060b37723e */ /* 0x000fe200000010ff */
[----:B------:R-:W-:Y:S01]  /*73c0*/  FMUL R10, R38, R14 ;  /* 0x0000000e260a7220 */ /* 0x000fe20000400000 */
[----:B------:R-:W-:Y:S01]  /*73d0*/  FFMA R8, R41, R40, R8 ;  /* 0x0000002829087223 */ /* 0x000fe20000000008 */
[----:B------:R-:W-:Y:S01]  /*73e0*/  LOP3.LUT R40, R57, 0xffff0000, RZ, 0xc0, !PT ;  /* 0xffff000039287812 */ /* 0x000fe200078ec0ff */
[C---:B------:R-:W-:Y:S01]  /*73f0*/  FFMA R9, R41.reuse, R42, R9 ;  /* 0x0000002a29097223 */ /* 0x040fe20000000009 */
[----:B------:R-:W-:Y:S01]  /*7400*/  LOP3.LUT R42, R58, 0xffff0000, RZ, 0xc0, !PT ;  /* 0xffff00003a2a7812 */ /* 0x000fe200078ec0ff */
[----:B------:R-:W-:Y:S01]  /*7410*/  FMUL R15, R38, R15 ;  /* 0x0000000f260f7220 */ /* 0x000fe20000400000 */
[----:B------:R-:W-:Y:S01]  /*7420*/  FFMA R10, R41, R43, R10 ;  /* 0x0000002b290a7223 */ /* 0x000fe2000000000a */
[----:B------:R-:W-:Y:S01]  /*7430*/  SHF.L.U32 R43, R58, 0x10, RZ ;  /* 0x000000103a2b7819 */ /* 0x000fe200000006ff */
[C---:B------:R-:W-:Y:S01]  /*7440*/  FMUL R12, R38.reuse, R16 ;  /* 0x00000010260c7220 */ /* 0x040fe20000400000 */
[----:B------:R-:W-:Y:S01]  /*7450*/  F2FP.BF16.F32.PACK_AB R68, R9, R8 ;  /* 0x000000080944723e */ /* 0x000fe200000010ff */
[----:B------:R-:W-:Y:S01]  /*7460*/  FFMA R15, R41, R40, R15 ;  /* 0x00000028290f7223 */ /* 0x000fe2000000000f */
[----:B------:R-:W-:Y:S01]  /*7470*/  LOP3.LUT R40, R59, 0xffff0000, RZ, 0xc0, !PT ;  /* 0xffff00003b287812 */ /* 0x000fe200078ec0ff */
[C---:B------:R-:W-:Y:S01]  /*7480*/  FMUL R13, R38.reuse, R17 ;  /* 0x00000011260d7220 */ /* 0x040fe20000400000 */
[C---:B------:R-:W-:Y:S01]  /*7490*/  FMUL R14, R38.reuse, R18 ;  /* 0x00000012260e7220 */ /* 0x040fe20000400000 */
[----:B------:R-:W-:Y:S01]  /*74a0*/  FMUL R19, R38, R19 ;  /* 0x0000001326137220 */ /* 0x000fe20000400000 */
[----:B------:R-:W-:Y:S01]  /*74b0*/  F2FP.BF16.F32.PACK_AB R69, R15, R10 ;  /* 0x0000000a0f45723e */ /* 0x000fe200000010ff */
[C---:B------:R-:W-:Y:S01]  /*74c0*/  FFMA R12, R41.reuse, R43, R12 ;  /* 0x0000002b290c7223 */ /* 0x040fe2000000000c */
[C---:B------:R-:W-:Y:S01]  /*74d0*/  SHF.L.U32 R43, R64.reuse, 0x10, RZ ;  /* 0x00000010402b7819 */ /* 0x040fe200000006ff */
[----:B------:R-:W-:Y:S01]  /*74e0*/  FFMA R13, R41, R42, R13 ;  /* 0x0000002a290d7223 */ /* 0x000fe2000000000d */
[----:B------:R-:W-:Y:S01]  /*74f0*/  LOP3.LUT R42, R65, 0xffff0000, RZ, 0xc0, !PT ;  /* 0xffff0000412a7812 */ /* 0x000fe200078ec0ff */
[----:B------:R-:W-:Y:S01]  /*7500*/  FFMA R14, R41, R45, R14 ;  /* 0x0000002d290e7223 */ /* 0x000fe2000000000e */
[----:B------:R-:W-:Y:S01]  /*7510*/  SHF.L.U32 R45, R65, 0x10, RZ ;  /* 0x00000010412d7819 */ /* 0x000fe200000006ff */
[----:B------:R1:W-:Y:S01]  /*7520*/  STS.128 [R86], R52 ;  /* 0x0000003456007388 */ /* 0x0003e20000000c00 */
[----:B------:R-:W-:Y:S01]  /*7530*/  F2FP.BF16.F32.PACK_AB R70, R13, R12 ;  /* 0x0000000c0d46723e */ /* 0x000fe200000010ff */
[----:B------:R-:W-:Y:S01]  /*7540*/  FFMA R19, R41, R40, R19 ;  /* 0x0000002829137223 */ /* 0x000fe20000000013 */
[----:B------:R-:W-:Y:S01]  /*7550*/  LOP3.LUT R40, R64, 0xffff0000, RZ, 0xc0, !PT ;  /* 0xffff000040287812 */ /* 0x000fe200078ec0ff */
[C---:B------:R-:W-:Y:S01]  /*7560*/  FMUL R16, R38.reuse, R20 ;  /* 0x0000001426107220 */ /* 0x040fe20000400000 */
[C---:B------:R-:W-:Y:S01]  /*7570*/  FMUL R17, R38.reuse, R21 ;  /* 0x0000001526117220 */ /* 0x040fe20000400000 */
[C---:B------:R-:W-:Y:S01]  /*7580*/  FMUL R18, R38.reuse, R22 ;  /* 0x0000001626127220 */ /* 0x040fe20000400000 */
[----:B------:R-:W-:Y:S01]  /*7590*/  F2FP.BF16.F32.PACK_AB R71, R19, R14 ;  /* 0x0000000e1347723e */ /* 0x000fe200000010ff */
[----:B------:R-:W-:Y:S01]  /*75a0*/  FMUL R23, R38, R23 ;  /* 0x0000001726177220 */ /* 0x000fe20000400000 */
[----:B------:R-:W-:Y:S01]  /*75b0*/  FFMA R16, R41, R43, R16 ;  /* 0x0000002b29107223 */ /* 0x000fe20000000010 */
[----:B------:R-:W-:Y:S01]  /*75c0*/  SHF.L.U32 R43, R67, 0x10, RZ ;  /* 0x00000010432b7819 */ /* 0x000fe200000006ff */
[C---:B------:R-:W-:Y:S01]  /*75d0*/  FFMA R17, R41.reuse, R40, R17 ;  /* 0x0000002829117223 */ /* 0x040fe20000000011 */
[----:B------:R1:W-:Y:S01]  /*75e0*/  STS.128 [R96+0x10], R68 ;  /* 0x0000104460007388 */ /* 0x0003e20000000c00 */
        /* <DEDUP_REMOVED lines=8> */
[C---:B------:R-:W-:Y:S01]  /*7670*/  FMUL R22, R38.reuse, R26 ;  /* 0x0000001a26167220 */ /* 0x040fe20000400000 */
[----:B------:R-:W-:Y:S01]  /*7680*/  FFMA R20, R41, R40, R20 ;  /* 0x0000002829147223 */ /* 0x000fe20000000014 */
[----:B------:R-:W-:Y:S01]  /*7690*/  LOP3.LUT R40, R67, 0xffff0000, RZ, 0xc0, !PT ;  /* 0xffff000043287812 */ /* 0x000fe200078ec0ff */
[C---:B------:R-:W-:Y:S01]  /*76a0*/  FFMA R21, R41.reuse, R42, R21 ;  /* 0x0000002a29157223 */ /* 0x040fe20000000015 */
[C---:B------:R-:W-:Y:S01]  /*76b0*/  FFMA R22, R41.reuse, R43, R22 ;  /* 0x0000002b29167223 */ /* 0x040fe20000000016 */
[----:B------:R-:W-:Y:S01]  /*76c0*/  FMUL R27, R38, R27 ;  /* 0x0000001b261b7220 */ /* 0x000fe20000400000 */
[----:B------:R-:W-:Y:S01]  /*76d0*/  SHF.L.U32 R43, R72, 0x10, RZ ;  /* 0x00000010482b7819 */ /* 0x000fe200000006ff */
[----:B------:R-:W-:Y:S01]  /*76e0*/  FMUL R24, R38, R28 ;  /* 0x0000001c26187220 */ /* 0x000fe20000400000 */
[----:B------:R-:W-:Y:S01]  /*76f0*/  LOP3.LUT R42, R72, 0xffff0000, RZ, 0xc0, !PT ;  /* 0xffff0000482a7812 */ /* 0x000fe200078ec0ff */
[C---:B------:R-:W-:Y:S01]  /*7700*/  FMUL R25, R38.reuse, R29 ;  /* 0x0000001d26197220 */ /* 0x040fe20000400000 */
[C---:B------:R-:W-:Y:S01]  /*7710*/  FMUL R26, R38.reuse, R30 ;  /* 0x0000001e261a7220 */ /* 0x040fe20000400000 */
[C---:B------:R-:W-:Y:S01]  /*7720*/  FFMA R27, R41.reuse, R40, R27 ;  /* 0x00000028291b7223 */ /* 0x040fe2000000001b */
[----:B------:R-:W-:Y:S01]  /*7730*/  FFMA R24, R41, R43, R24 ;  /* 0x0000002b29187223 */ /* 0x000fe20000000018 */
[----:B------:R-:W-:Y:S01]  /*7740*/  LOP3.LUT R40, R73, 0xffff0000, RZ, 0xc0, !PT ;  /* 0xffff000049287812 */ /* 0x000fe200078ec0ff */
[C---:B------:R-:W-:Y:S01]  /*7750*/  FFMA R25, R41.reuse, R42, R25 ;  /* 0x0000002a29197223 */ /* 0x040fe20000000019 */
[----:B------:R-:W-:Y:S01]  /*7760*/  FMUL R31, R38, R31 ;  /* 0x0000001f261f7220 */ /* 0x000fe20000400000 */
[----:B------:R-:W-:Y:S01]  /*7770*/  SHF.L.U32 R43, R74, 0x10, RZ ;  /* 0x000000104a2b7819 */ /* 0x000fe200000006ff */
[----:B------:R-:W-:Y:S01]  /*7780*/  FFMA R26, R41, R45, R26 ;  /* 0x0000002d291a7223 */ /* 0x000fe2000000001a */
[----:B------:R-:W-:Y:S01]  /*7790*/  FMUL R28, R38, R32 ;  /* 0x00000020261c7220 */ /* 0x000fe20000400000 */
[----:B------:R-:W-:Y:S01]  /*77a0*/  LOP3.LUT R42, R74, 0xffff0000, RZ, 0xc0, !PT ;  /* 0xffff00004a2a7812 */ /* 0x000fe200078ec0ff */
[C---:B------:R-:W-:Y:S01]  /*77b0*/  FMUL R29, R38.reuse, R33 ;  /* 0x00000021261d7220 */ /* 0x040fe20000400000 */
[----:B------:R-:W-:Y:S01]  /*77c0*/  SHF.L.U32 R45, R75, 0x10, RZ ;  /* 0x000000104b2d7819 */ /* 0x000fe200000006ff */
[C---:B------:R-:W-:Y:S01]  /*77d0*/  FMUL R30, R38.reuse, R34 ;  /* 0x00000022261e7220 */ /* 0x040fe20000400000 */
[----:B------:R-:W-:Y:S01]  /*77e0*/  FFMA R31, R41, R40, R31 ;  /* 0x00000028291f7223 */ /* 0x000fe2000000001f */
[----:B------:R-:W-:Y:S01]  /*77f0*/  FMUL R35, R38, R35 ;  /* 0x0000002326237220 */ /* 0x000fe20000400000 */
[----:B------:R-:W-:Y:S01]  /*7800*/  F2FP.BF16.F32.PACK_AB R101, R23, R18 ;  /* 0x000000121765723e */ /* 0x000fe200000010ff */
[----:B------:R-:W-:Y:S01]  /*7810*/  FFMA R28, R41, R43, R28 ;  /* 0x0000002b291c7223 */ /* 0x000fe2000000001c */
[----:B------:R-:W-:Y:S01]  /*7820*/  F2FP.BF16.F32.PACK_AB R102, R21, R20 ;  /* 0x000000141566723e */ /* 0x000fe200000010ff */
[----:B------:R-:W-:Y:S01]  /*7830*/  FFMA R29, R41, R42, R29 ;  /* 0x0000002a291d7223 */ /* 0x000fe2000000001d */
[----:B------:R-:W-:Y:S01]  /*7840*/  F2FP.BF16.F32.PACK_AB R103, R27, R22 ;  /* 0x000000161b67723e */ /* 0x000fe200000010ff */
[C---:B------:R-:W-:Y:S01]  /*7850*/  FFMA R30, R41.reuse, R45, R30 ;  /* 0x0000002d291e7223 */ /* 0x040fe2000000001e */
[----:B------:R-:W-:Y:S01]  /*7860*/  FFMA R35, R41, R44, R35 ;  /* 0x0000002c29237223 */ /* 0x000fe20000000023 */
[----:B------:R-:W-:Y:S02]  /*7870*/  F2FP.BF16.F32.PACK_AB R104, R25, R24 ;  /* 0x000000181968723e */ /* 0x000fe400000010ff */
[----:B------:R1:W-:Y:S01]  /*7880*/  STS.128 [R94+0x20], R100 ;  /* 0x000020645e007388 */ /* 0x0003e20000000c00 */
[----:B------:R-:W-:Y:S02]  /*7890*/  F2FP.BF16.F32.PACK_AB R105, R31, R26 ;  /* 0x0000001a1f69723e */ /* 0x000fe400000010ff */
[----:B------:R-:W-:Y:S02]  /*78a0*/  F2FP.BF16.F32.PACK_AB R106, R29, R28 ;  /* 0x0000001c1d6a723e */ /* 0x000fe400000010ff */
[----:B------:R-:W-:Y:S05]  /*78b0*/  F2FP.BF16.F32.PACK_AB R107, R35, R30 ;  /* 0x0000001e236b723e */ /* 0x000fea00000010ff */
[----:B------:R1:W-:Y:S01]  /*78c0*/  STS.128 [R98+0x30], R104 ;  /* 0x0000306862007388 */ /* 0x0003e20000000c00 */
[----:B------:R-:W-:Y:S01]  /*78d0*/  @!PT LDS RZ, [RZ] ;  /* 0x00000000fffff984 */ /* 0x000fe20000000800 */
[----:B------:R-:W-:Y:S01]  /*78e0*/  @!PT LDS RZ, [RZ] ;  /* 0x00000000fffff984 */ /* 0x000fe20000000800 */
[----:B------:R-:W-:Y:S01]  /*78f0*/  @!PT LDS RZ, [RZ] ;  /* 0x00000000fffff984 */ /* 0x000fe20000000800 */
[----:B------:R-:W-:Y:S01]  /*7900*/  @!PT LDS RZ, [RZ] ;  /* 0x00000000fffff984 */ /* 0x000fe20000000800 */
[----:B------:R2:W-:Y:S07]  /*7910*/  MEMBAR.ALL.CTA ;  /* 0x0000000000007992 */ /* 0x0005ee0000008000 */
[----:B--2---:R-:W2:Y:S02]  /*7920*/  FENCE.VIEW.ASYNC.S ;  /* 0x00000000000073c6 */ /* 0x004ea40000000000 */
[----:B--2---:R-:W-:Y:S06]  /*7930*/  BAR.SYNC.DEFER_BLOCKING 0x1, 0x80 ;  /* 0x0042000000007b1d */ /* 0x004fec0000010000 */
[----:B------:R-:W-:Y:S05]  /*7940*/  @P0 BRA `(.L_x_100) ;  /* 0x0000000000280947 */ /* 0x000fea0003800000 */
[----:B------:R-:W2:Y:S01]  /*7950*/  LDCU.64 UR6, c[0x0][0x348] ;  /* 0x00006900ff0677ac */ /* 0x000ea20008000a00 */
[----:B------:R-:W-:Y:S01]  /*7960*/  UIADD3 UR4, UPT, UPT, UR48, 0x200, URZ ;  /* 0x0000020030047890 */ /* 0x000fe2000fffe0ff */
[----:B------:R-:W-:Y:S05]  /*7970*/  UMOV UR41, UR51 ;  /* 0x0000003300297c82 */ /* 0x000fea0008000000 */
[----:B------:R-:W-:Y:S04]  /*7980*/  MOV R80, UR4 ;  /* 0x0000000400507c02 */ /* 0x000fe80008000f00 */
[----:B------:R-:W-:Y:S01]  /*7990*/  R2UR UR40, R80 ;  /* 0x00000000502872ca */ /* 0x000fe200000e0000 */
[----:B--2---:R-:W-:Y:S04]  /*79a0*/  UIADD3 UR4, UP0, UPT, UR6, 0x680, URZ ;  /* 0x0000068006047890 */ /* 0x004fe8000ff1e0ff */
[----:B------:R-:W-:Y:S09]  /*79b0*/  UIADD3.X UR5, UPT, UPT, URZ, UR7, URZ, UP0, !UPT ;  /* 0x00000007ff057290 */ /* 0x000ff200087fe4ff */
[----:B------:R2:W-:Y:S01]  /*79c0*/  UTMASTG.4D [UR40], [UR4] ;  /* 0x00000028040073b5 */ /* 0x0005e20008018000 */
[----:B------:R0:W-:Y:S01]  /*79d0*/  UTMACMDFLUSH ;  /* 0x00000000000079b7 */ /* 0x0001e20000000000 */
[----:B--2---:R-:W-:Y:S04]  /*79e0*/  DEPBAR.LE SB0, 0x1 ;  /* 0x000080400000791a */ /* 0x004fe80000000000 */
.L_x_100:
[----:B------:R-:W-:Y:S05]  /*79f0*/  BSYNC.RECONVERGENT B0 ;  /* 0x0000000000007941 */ /* 0x000fea0003800200 */
.L_x_99:
[----:B------:R-:W-:Y:S01]  /*7a00*/  BAR.SYNC.DEFER_BLOCKING 0x1, 0x80 ;  /* 0x0042000000007b1d */ /* 0x000fe20000010000 */
[----:B------:R-:W-:Y:S01]  /*7a10*/  ISETP.NE.AND P1, PT, R97, RZ, PT ;  /* 0x000000ff6100720c */ /* 0x000fe20003f25270 */
[----:B------:R-:W-:Y:S01]  /*7a20*/  UISETP.NE.AND UP0, UPT, UR53, URZ, UPT ;  /* 0x000000ff3500728c */ /* 0x000fe2000bf05270 */
[----:B------:R-:W-:Y:S11]  /*7a30*/  LEA R3, R47, UR48, 0x3 ;  /* 0x000000302f037c11 */ /* 0x000ff6000f8e18ff */
[----:B------:R-:W-:Y:S01]  /*7a40*/  @P1 SHF.L.U32 R4, R85, 0x1f, RZ ;  /* 0x0000001f55041819 */ /* 0x000fe200000006ff */
[----:B------:R-:W-:Y:S06]  /*7a50*/  BRA.U !UP0, `(.L_x_101) ;  /* 0x0000000108247547 */ /* 0x000fec000b800000 */
[----:B------:R-:W2:Y:S01]  /*7a60*/  S2R R0, SR_CgaCtaId ;  /* 0x0000000000007919 */ /* 0x000ea20000008800 */
[----:B------:R-:W-:Y:S01]  /*7a70*/  IMAD.U32 R2, RZ, RZ, UR50 ;  /* 0x00000032ff027e24 */ /* 0x000fe2000f8e00ff */
[----:B------:R-:W-:Y:S04]  /*7a80*/  UIADD3 UR4, UPT, UPT, UR50, 0x1, URZ ;  /* 0x0000000132047890 */ /* 0x000fe8000fffe0ff */
[----:B------:R-:W-:Y:S01]  /*7a90*/  @P1 LEA R2, R2, UR48, 0x3 ;  /* 0x0000003002021c11 */ /* 0x000fe2000f8e18ff */
[----:B------:R-:W-:Y:S04]  /*7aa0*/  UISETP.NE.AND UP0, UPT, UR4, 0x4, UPT ;  /* 0x000000040400788c */ /* 0x000fe8000bf05270 */
[----:B------:R-:W-:Y:S01]  /*7ab0*/  @P1 VIADD R5, R2, 0xe0 ;  /* 0x000000e002051836 */ /* 0x000fe20000000000 */
[----:B------:R-:W-:Y:S04]  /*7ac0*/  USEL UR50, UR4, URZ, UP0 ;  /* 0x000000ff04327287 */ /* 0x000fe80008000000 */
[----:B--2---:R-:W-:Y:S04]  /*7ad0*/  @P1 PRMT R0, R0, 0x654, R5 ;  /* 0x0000065400001816 */ /* 0x004fe80000000005 */
[----:B------:R2:W-:Y:S04]  /*7ae0*/  @P1 SYNCS.ARRIVE.TRANS64.RED.A1T0 RZ, [R0+URZ], RZ ;  /* 0x000000ff00ff19a7 */ /* 0x0005e800081004ff */
.L_x_101:
[----:B------:R-:W4:Y:S01]  /*7af0*/  @P1 SYNCS.PHASECHK.TRANS64.TRYWAIT P0, [R3+URZ+0xc0], R4 ;  /* 0x0000c004030015a7 */ /* 0x000f2200080011ff */
[----:B------:R-:W-:Y:S01]  /*7b00*/  BSSY B1, `(.L_x_102) ;  /* 0x0000016000017945 */ /* 0x000fe20003800000 */
[----:B----4-:R-:W-:Y:S03]  /*7b10*/  @P1 SEL R46, RZ, 0x1, !P0 ;  /* 0x00000001ff2e1807 */ /* 0x010fe60004000000 */
[----:B------:R-:W-:Y:S05]  /*7b20*/  @!P1 BRA `(.L_x_103) ;  /* 0x00000000004c9947 */ /* 0x000fea0003800000 */
[----:B------:R-:W-:Y:S01]  /*7b30*/  ISETP.NE.AND P0, PT, R46, RZ, PT ;  /* 0x000000ff2e00720c */ /* 0x000fe20003f05270 */
[----:B------:R-:W-:Y:S01]  /*7b40*/  BSSY B0, `(.L_x_104) ;  /* 0x000000b000007945 */ /* 0x000fe20003800000 */
[----:B------:R-:W-:Y:S11]  /*7b50*/  ISETP.NE.AND P1, PT, R60, RZ, PT ;  /* 0x000000ff3c00720c */ /* 0x000ff60003f25270 */
[----:B------:R-:W-:Y:S02]  /*7b60*/  @!UPT UIADD3 URZ, UPT, UPT, URZ, URZ, URZ ;  /* 0x000000fffffff290 */ /* 0x000fe4000fffe0ff */
[C---:B------:R-:W-:Y:S01]  /*7b70*/  @P1 IMAD R6, R47.reuse, 0x2000, R86 ;  /* 0x000020002f061824 */ /* 0x040fe200078e0256 */
[C---:B------:R-:W-:Y:S01]  /*7b80*/  @P1 LEA R4, R47.reuse, R94, 0xd ;  /* 0x0000005e2f041211 */ /* 0x040fe200078e68ff */
[C---:B------:R-:W-:Y:S02]  /*7b90*/  @P1 IMAD R5, R47.reuse, 0x2000, R96 ;  /* 0x000020002f051824 */ /* 0x040fe400078e0260 */
[----:B------:R-:W-:Y:S01]  /*7ba0*/  @P1 IMAD R2, R47, 0x2000, R98 ;  /* 0x000020002f021824 */ /* 0x000fe200078e0262 */
[----:B------:R-:W-:Y:S06]  /*7bb0*/  @P0 BRA `(.L_x_105) ;  /* 0x00000000000c0947 */ /* 0x000fec0003800000 */
[----:B--2---:R-:W-:Y:S04]  /*7bc0*/  SHF.L.U32 R0, R85, 0x1f, RZ ;  /* 0x0000001f55007819 */ /* 0x004fe800000006ff */
[----:B------:R-:W2:Y:S02]  /*7bd0*/  SYNCS.PHASECHK.TRANS64.TRYWAIT P0, [R3+URZ+0xc0], R0 ;  /* 0x0000c000030075a7 */ /* 0x000ea400080011ff */
[----:B--2---:R-:W-:Y:S05]  /*7be0*/  @!P0 BRA `(.L_x_106) ;  /* 0x0000003000bc8947 */ /* 0x004fea0003800000 */
.L_x_105:
[----:B------:R-:W-:Y:S05]  /*7bf0*/  BSYNC B0 ;  /* 0x0000000000007941 */ /* 0x000fea0003800000 */
.L_x_104:
[----:B------:R-:W-:Y:S02]  /*7c00*/  ISETP.NE.AND P0, PT, R60, RZ, PT ;  /* 0x000000ff3c00720c */ /* 0x000fe40003f05270 */
[----:B------:R-:W-:Y:S11]  /*7c10*/  IADD3 R47, PT, PT, R47, 0x1, RZ ;  /* 0x000000012f2f7810 */ /* 0x000ff60007ffe0ff */
[----:B------:R4:W1:Y:S04]  /*7c20*/  @P0 LDS.128 R48, [R6] ;  /* 0x0000000006300984 */ /* 0x0008680000000c00 */
[----:B------:R4:W1:Y:S04]  /*7c30*/  @P0 LDS.128 R56, [R5+0x10] ;  /* 0x0000100005380984 */ /* 0x0008680000000c00 */
[----:B------:R4:W1:Y:S04]  /*7c40*/  @P0 LDS.128 R64, [R4+0x20] ;  /* 0x0000200004400984 */ /* 0x0008680000000c00 */
[----:B------:R4:W1:Y:S02]  /*7c50*/  @P0 LDS.128 R72, [R2+0x30] ;  /* 0x0000300002480984 */ /* 0x0008640000000c00 */
.L_x_103:
[----:B------:R-:W-:Y:S05]  /*7c60*/  BSYNC B1 ;  /* 0x0000000000017941 */ /* 0x000fea0003800000 */
.L_x_102:
[----:B--2---:R-:W-:Y:S05]  /*7c70*/  VIADD R3, R39, 0x20 ;  /* 0x0000002027037836 */ /* 0x004fea0000000000 */
[----:B------:R-:W-:Y:S04]  /*7c80*/  SHF.R.U32.HI R3, RZ, 0x15, R3 ;  /* 0x00000015ff037819 */ /* 0x000fe80000011603 */
[----:B------:R-:W-:Y:S11]  /*7c90*/  LOP3.LUT P0, RZ, R3, 0x3, R90, 0x48, !PT ;  /* 0x0000000303ff7812 */ /* 0x000ff6000780485a */
[----:B------:R-:W-:Y:S02]  /*7ca0*/  @!UPT UIADD3 URZ, UPT, UPT, URZ, URZ, URZ ;  /* 0x000000fffffff290 */ /* 0x000fe4000fffe0ff */
[----:B------:R-:W-:Y:S05]  /*7cb0*/  @!P0 BRA `(.L_x_107) ;  /* 0x0000000000408947 */ /* 0x000fea0003800000 */
[----:B------:R-:W2:Y:S01]  /*7cc0*/  LDCU.64 UR8, c[0x4][0x70] ;  /* 0x01000e00ff0877ac */ /* 0x000ea20008000a00 */
[----:B------:R-:W-:Y:S01]  /*7cd0*/  MOV R3, 0x0 ;  /* 0x0000000000037802 */ /* 0x000fe20000000f00 */
[----:B------:R-:W-:Y:S02]  /*7ce0*/  HFMA2 R12, -RZ, RZ, 0, 5.9604644775390625e-08 ;  /* 0x00000001ff0c7431 */ /* 0x000fe400000001ff */
[----:B------:R-:W-:Y:S02]  /*7cf0*/  IMAD.MOV.U32 R8, RZ, RZ, 0x192 ;  /* 0x00000192ff087424 */ /* 0x000fe400078e00ff */
[----:B------:R-:W-:Y:S01]  /*7d00*/  IMAD.MOV.U32 R13, RZ, RZ, RZ ;  /* 0x000000ffff0d7224 */ /* 0x000fe200078e00ff */
[----:B------:R-:W5:Y:S01]  /*7d10*/  LDCU.64 UR6, c[0x4][0x78] ;  /* 0x01000f00ff0677ac */ /* 0x000f620008000a00 */
[----:B----4-:R-:W4:Y:S01]  /*7d20*/  LDC.64 R2, c[0x4][R3] ;  /* 0x0100000003027b82 */ /* 0x010f220000000a00 */
[----:B------:R-:W3:Y:S01]  /*7d30*/  LDCU.64 UR4, c[0x4][0x10] ;  /* 0x01000200ff0477ac */ /* 0x000ee20008000a00 */
[----:B--2---:R-:W-:Y:S01]  /*7d40*/  MOV R5, UR9 ;  /* 0x0000000900057c02 */ /* 0x004fe20008000f00 */
[----:B------:R-:W-:Y:S01]  /*7d50*/  IMAD.U32 R4, RZ, RZ, UR8 ;  /* 0x00000008ff047e24 */ /* 0x000fe2000f8e00ff */
[----:B-----5:R-:W-:Y:S01]  /*7d60*/  MOV R7, UR7 ;  /* 0x0000000700077c02 */ /* 0x020fe20008000f00 */
[----:B------:R-:W-:Y:S01]  /*7d70*/  IMAD.U32 R6, RZ, RZ, UR6 ;  /* 0x00000006ff067e24 */ /* 0x000fe2000f8e00ff */
[----:B---3--:R-:W-:Y:S01]  /*7d80*/  MOV R11, UR5 ;  /* 0x00000005000b7c02 */ /* 0x008fe20008000f00 */
[----:B------:R-:W-:Y:S02]  /*7d90*/  IMAD.U32 R10, RZ, RZ, UR4 ;  /* 0x00000004ff0a7e24 */ /* 0x000fe4000f8e00ff */
[----:B------:R-:W-:Y:S07]  /*7da0*/  LEPC R20, `(.L_x_107) ;  /* 0x000000001014794e */ /* 0x000fee0000000000 */
[----:B-1--4-:R-:W-:Y:S05]  /*7db0*/  CALL.ABS.NOINC R2 ;  /* 0x0000000002007343 */ /* 0x012fea0003c00000 */
.L_x_107:
[C---:B-1----:R-:W-:Y:S01]  /*7dc0*/  SHF.L.U32 R40, R48.reuse, 0x10, RZ ;  /* 0x0000001030287819 */ /* 0x042fe200000006ff */
[----:B------:R-:W-:Y:S05]  /*7dd0*/  WARPSYNC.ALL ;  /* 0x0000000000007948 */ /* 0x000fea0003800000 */
[----:B------:R-:W-:Y:S01]  /*7de0*/  R2UR UR4, R39 ;  /* 0x00000000270472ca */ /* 0x000fe200000e0000 */
[----:B------:R-:W1:Y:S01]  /*7df0*/  S2R R104, SR_CgaCtaId ;  /* 0x0000000000687919 */ /* 0x000e620000008800 */
[----:B------:R-:W-:Y:S01]  /*7e00*/  LOP3.LUT R43, R48, 0xffff0000, RZ, 0xc0, !PT ;  /* 0xffff0000302b7812 */ /* 0x000fe200078ec0ff */
[----:B------:R-:W-:Y:S01]  /*7e10*/  BSSY.RECONVERGENT B0, `(.L_x_108) ;  /* 0x000008c000007945 */ /* 0x000fe20003800200 */
[----:B------:R-:W-:Y:S02]  /*7e20*/  LOP3.LUT R42, R49, 0xffff0000, RZ, 0xc0, !PT ;  /* 0xffff0000312a7812 */ /* 0x000fe400078ec0ff */
[----:B------:R-:W-:Y:S02]  /*7e30*/  LOP3.LUT R44, R50, 0xffff0000, RZ, 0xc0, !PT ;  /* 0xffff0000322c7812 */ /* 0x000fe400078ec0ff */
[----:B------:R-:W-:Y:S02]  /*7e40*/  SHF.L.U32 R45, R59, 0x10, RZ ;  /* 0x000000103b2d7819 */ /* 0x000fe400000006ff */
[----:B------:R-:W-:Y:S02]  /*7e50*/  ISETP.NE.AND P6, PT, R97, RZ, PT ;  /* 0x000000ff6100720c */ /* 0x000fe40003fc5270 */
[----:B------:R-:W-:Y:S01]  /*7e60*/  ISETP.NE.AND P0, PT, R88, RZ, PT ;  /* 0x000000ff5800720c */ /* 0x000fe20003f05270 */
[----:B----4-:R-:W2:Y:S01]  /*7e70*/  LDTM.x32 R4, tmem[UR4+0x20] ;  /* 0x00002004000479ee */ /* 0x010ea200082c0000 */
[----:B------:R-:W-:Y:S02]  /*7e80*/  MOV R61, UR50 ;  /* 0x00000032003d7c02 */ /* 0x000fe40008000f00 */
[----:B------:R-:W-:Y:S07]  /*7e90*/  LEA R62, R47, UR48, 0x3 ;  /* 0x000000302f3e7c11 */ /* 0x000fee000f8e18ff */
[----:B------:R-:W-:Y:S02]  /*7ea0*/  @P6 LEA R61, R61, UR48, 0x3 ;  /* 0x000000303d3d6c11 */ /* 0x000fe4000f8e18ff */
[----:B------:R-:W-:Y:S02]  /*7eb0*/  @P6 SHF.L.U32 R63, R85, 0x1f, RZ ;  /* 0x0000001f553f6819 */ /* 0x000fe400000006ff */
[----:B------:R-:W-:Y:S04]  /*7ec0*/  @P6 IADD3 R61, PT, PT, R61, 0xe0, RZ ;  /* 0x000000e03d3d6810 */ /* 0x000fe80007ffe0ff */
[----:B-1----:R-:W-:Y:S01]  /*7ed0*/  @P6 PRMT R61, R104, 0x654, R61 ;  /* 0x00000654683d6816 */ /* 0x002fe2000000003d */
[C---:B--2---:R-:W-:Y:S01]  /*7ee0*/  FMUL R0, R38.reuse, R4 ;  /* 0x0000000426007220 */ /* 0x044fe20000400000 */
[C---:B------:R-:W-:Y:S01]  /*7ef0*/  FMUL R2, R38.reuse, R5 ;  /* 0x0000000526027220 */ /* 0x040fe20000400000 */
[C---:B------:R-:W-:Y:S01]  /*7f00*/  FMUL R3, R38.reuse, R6 ;  /* 0x0000000626037220 */ /* 0x040fe20000400000 */
[C---:B------:R-:W-:Y:S01]  /*7f10*/  FMUL R7, R38.reuse, R7 ;  /* 0x0000000726077220 */ /* 0x040fe20000400000 */
[----:B------:R-:W-:Y:S01]  /*7f20*/  FFMA R0, R41, R40, R0 ;  /* 0x0000002829007223 */ /* 0x000fe20000000000 */
[----:B------:R-:W-:Y:S01]  /*7f30*/  SHF.L.U32 R40, R49, 0x10, RZ ;  /* 0x0000001031287819 */ /* 0x000fe200000006ff */
[----:B------:R-:W-:Y:S01]  /*7f40*/  FFMA R2, R41, R43, R2 ;  /* 0x0000002b29027223 */ /* 0x000fe20000000002 */
[----:B------:R-:W-:Y:S01]  /*7f50*/  SHF.L.U32 R43, R51, 0x10, RZ ;  /* 0x00000010332b7819 */ /* 0x000fe200000006ff */
[C---:B------:R-:W-:Y:S01]  /*7f60*/  FMUL R4, R38.reuse, R8 ;  /* 0x0000000826047220 */ /* 0x040fe20000400000 */
[----:B------:R-:W-:Y:S01]  /*7f70*/  FMUL R5, R38, R9 ;  /* 0x0000000926057220 */ /* 0x000fe20000400000 */
[C---:B------:R-:W-:Y:S01]  /*7f80*/  FFMA R3, R41.reuse, R40, R3 ;  /* 0x0000002829037223 */ /* 0x040fe20000000003 */
[----:B------:R-:W-:Y:S01]  /*7f90*/  SHF.L.U32 R40, R50, 0x10, RZ ;  /* 0x0000001032287819 */ /* 0x000fe200000006ff */
[----:B------:R-:W-:Y:S01]  /*7fa0*/  FFMA R7, R41, R42, R7 ;  /* 0x0000002a29077223 */ /* 0x000fe20000000007 */
[----:B------:R-:W-:Y:S01]  /*7fb0*/  LOP3.LUT R42, R51, 0xffff0000, RZ, 0xc0, !PT ;  /* 0xffff0000332a7812 */ /* 0x000fe200078ec0ff */
[----:B------:R-:W-:Y:S01]  /*7fc0*/  FMUL R6, R38, R10 ;  /* 0x0000000a26067220 */ /* 0x000fe20000400000 */
[----:B------:R-:W-:Y:S01]  /*7fd0*/  F2FP.BF16.F32.PACK_AB R52, R2, R0 ;  /* 0x000000000234723e */ /* 0x000fe200000010ff */
        /* <DEDUP_REMOVED lines=18> */
[C---:B------:R-:W-:Y:S01]  /*8100*/  LOP3.LUT R42, R58.reuse, 0xffff0000, RZ, 0xc0, !PT ;  /* 0xffff00003a2a7812 */ /* 0x040fe200078ec0ff */
[----:B------:R-:W-:Y:S01]  /*8110*/  FFMA R10, R41, R43, R10 ;  /* 0x0000002b290a7223 */ /* 0x000fe2000000000a */
[----:B------:R-:W-:Y:S01]  /*8120*/  SHF.L.U32 R43, R58, 0x10, RZ ;  /* 0x000000103a2b7819 */ /* 0x000fe200000006ff */
[C---:B------:R-:W-:Y:S01]  /*8130*/  FMUL R15, R38.reuse, R15 ;  /* 0x0000000f260f7220 */ /* 0x040fe20000400000 */
[----:B------:R-:W-:Y:S01]  /*8140*/  F2FP.BF16.F32.PACK_AB R68, R9, R8 ;  /* 0x000000080944723e */ /* 0x000fe200000010ff */
[C---:B------:R-:W-:Y:S01]  /*8150*/  FMUL R12, R38.reuse, R16 ;  /* 0x00000010260c7220 */ /* 0x040fe20000400000 */
[----:B------:R-:W-:Y:S01]  /*8160*/  FMUL R13, R38, R17 ;  /* 0x00000011260d7220 */ /* 0x000fe20000400000 */
[----:B------:R-:W-:Y:S01]  /*8170*/  FFMA R15, R41, R40, R15 ;  /* 0x00000028290f7223 */ /* 0x000fe2000000000f */
[----:B------:R-:W-:Y:S01]  /*8180*/  LOP3.LUT R40, R59, 0xffff0000, RZ, 0xc0, !PT ;  /* 0xffff00003b287812 */ /* 0x000fe200078ec0ff */
[----:B------:R-:W-:Y:S01]  /*8190*/  FFMA R12, R41, R43, R12 ;  /* 0x0000002b290c7223 */ /* 0x000fe2000000000c */
[----:B------:R-:W-:Y:S01]  /*81a0*/  SHF.L.U32 R43, R64, 0x10, RZ ;  /* 0x00000010402b7819 */ /* 0x000fe200000006ff */
[----:B------:R-:W-:Y:S01]  /*81b0*/  FMUL R14, R38, R18 ;  /* 0x00000012260e7220 */ /* 0x000fe20000400000 */
[----:B------:R-:W-:Y:S01]  /*81c0*/  F2FP.BF16.F32.PACK_AB R69, R15, R10 ;  /* 0x0000000a0f45723e */ /* 0x000fe200000010ff */
[----:B------:R1:W-:Y:S01]  /*81d0*/  STS.128 [R86+0x2000], R52 ;  /* 0x0020003456007388 */ /* 0x0003e20000000c00 */
[----:B------:R-:W-:Y:S01]  /*81e0*/  FFMA R13, R41, R42, R13 ;  /* 0x0000002a290d7223 */ /* 0x000fe2000000000d */
[----:B------:R-:W-:Y:S01]  /*81f0*/  LOP3.LUT R42, R64, 0xffff0000, RZ, 0xc0, !PT ;  /* 0xffff0000402a7812 */ /* 0x000fe200078ec0ff */
[C---:B------:R-:W-:Y:S01]  /*8200*/  FMUL R19, R38.reuse, R19 ;  /* 0x0000001326137220 */ /* 0x040fe20000400000 */
[C---:B------:R-:W-:Y:S01]  /*8210*/  FMUL R16, R38.reuse, R20 ;  /* 0x0000001426107220 */ /* 0x040fe20000400000 */
[C---:B------:R-:W-:Y:S01]  /*8220*/  FMUL R17, R38.reuse, R21 ;  /* 0x0000001526117220 */ /* 0x040fe20000400000 */
[----:B------:R-:W-:Y:S01]  /*8230*/  F2FP.BF16.F32.PACK_AB R70, R13, R12 ;  /* 0x0000000c0d46723e */ /* 0x000fe200000010ff */
[----:B------:R-:W-:Y:S01]  /*8240*/  FFMA R14, R41, R45, R14 ;  /* 0x0000002d290e7223 */ /* 0x000fe2000000000e */
[----:B------:R-:W-:Y:S01]  /*8250*/  SHF.L.U32 R45, R65, 0x10, RZ ;  /* 0x00000010412d7819 */ /* 0x000fe200000006ff */
[----:B------:R-:W-:Y:S01]  /*8260*/  FFMA R19, R41, R40, R19 ;  /* 0x0000002829137223 */ /* 0x000fe20000000013 */
[----:B------:R-:W-:Y:S01]  /*8270*/  LOP3.LUT R40, R65, 0xffff0000, RZ, 0xc0, !PT ;  /* 0xffff000041287812 */ /* 0x000fe200078ec0ff */
[----:B------:R-:W-:Y:S01]  /*8280*/  FFMA R16, R41, R43, R16 ;  /* 0x0000002b29107223 */ /* 0x000fe20000000010 */
[----:B------:R-:W-:Y:S01]  /*8290*/  SHF.L.U32 R43, R67, 0x10, RZ ;  /* 0x00000010432b7819 */ /* 0x000fe200000006ff */
[C---:B------:R-:W-:Y:S01]  /*82a0*/  FMUL R18, R38.reuse, R22 ;  /* 0x0000001626127220 */ /* 0x040fe20000400000 */
[----:B------:R-:W-:Y:S01]  /*82b0*/  F2FP.BF16.F32.PACK_AB R71, R19, R14 ;  /* 0x0000000e1347723e */ /* 0x000fe200000010ff */
[C---:B------:R-:W-:Y:S01]  /*82c0*/  FFMA R17, R41.reuse, R42, R17 ;  /* 0x0000002a29117223 */ /* 0x040fe20000000011 */
[----:B------:R-:W-:Y:S01]  /*82d0*/  FMUL R23, R38, R23 ;  /* 0x0000001726177220 */ /* 0x000fe20000400000 */
[----:B------:R-:W-:Y:S01]  /*82e0*/  SHF.L.U32 R42, R66, 0x10, RZ ;  /* 0x00000010422a7819 */ /* 0x000fe200000006ff */
[----:B------:R-:W-:Y:S01]  /*82f0*/  FMUL R20, R38, R24 ;  /* 0x0000001826147220 */ /* 0x000fe20000400000 */
[----:B------:R2:W-:Y:S01]  /*8300*/  STS.128 [R96+0x2010], R68 ;  /* 0x0020104460007388 */ /* 0x0005e20000000c00 */
[----:B------:R-:W-:Y:S01]  /*8310*/  FFMA R18, R41, R45, R18 ;  /* 0x0000002d29127223 */ /* 0x000fe20000000012 */
[----:B------:R-:W-:Y:S01]  /*8320*/  SHF.L.U32 R45, R75, 0x10, RZ ;  /* 0x000000104b2d7819 */ /* 0x000fe200000006ff */
[C---:B------:R-:W-:Y:S01]  /*8330*/  FFMA R23, R41.reuse, R40, R23 ;  /* 0x0000002829177223 */ /* 0x040fe20000000017 */
[----:B------:R-:W-:Y:S01]  /*8340*/  LOP3.LUT R40, R66, 0xffff0000, RZ, 0xc0, !PT ;  /* 0xffff000042287812 */ /* 0x000fe200078ec0ff */
[----:B------:R-:W-:Y:S01]  /*8350*/  FFMA R20, R41, R42, R20 ;  /* 0x0000002a29147223 */ /* 0x000fe20000000014 */
[----:B------:R-:W-:Y:S01]  /*8360*/  LOP3.LUT R42, R67, 0xffff0000, RZ, 0xc0, !PT ;  /* 0xffff0000432a7812 */ /* 0x000fe200078ec0ff */
[C---:B------:R-:W-:Y:S01]  /*8370*/  FMUL R21, R38.reuse, R25 ;  /* 0x0000001926157220 */ /* 0x040fe20000400000 */
[C---:B------:R-:W-:Y:S01]  /*8380*/  FMUL R22, R38.reuse, R26 ;  /* 0x0000001a26167220 */ /* 0x040fe20000400000 */
[C---:B------:R-:W-:Y:S01]  /*8390*/  FMUL R27, R38.reuse, R27 ;  /* 0x0000001b261b7220 */ /* 0x040fe20000400000 */
[----:B------:R-:W-:Y:S01]  /*83a0*/  FMUL R24, R38, R28 ;  /* 0x0000001c26187220 */ /* 0x000fe20000400000 */
[C---:B------:R-:W-:Y:S01]  /*83b0*/  FFMA R21, R41.reuse, R40, R21 ;  /* 0x0000002829157223 */ /* 0x040fe20000000015 */
[C---:B------:R-:W-:Y:S01]  /*83c0*/  FFMA R22, R41.reuse, R43, R22 ;  /* 0x0000002b29167223 */ /* 0x040fe20000000016 */
[----:B------:R-:W-:Y:S01]  /*83d0*/  FFMA R27, R41, R42, R27 ;  /* 0x0000002a291b7223 */ /* 0x000fe2000000001b */
[----:B------:R-:W-:Y:S01]  /*83e0*/  SHF.L.U32 R40, R72, 0x10, RZ ;  /* 0x0000001048287819 */ /* 0x000fe200000006ff */
[----:B------:R-:W-:Y:S01]  /*83f0*/  FMUL R25, R38, R29 ;  /* 0x0000001d26197220 */ /* 0x000fe20000400000 */
[----:B------:R-:W-:Y:S01]  /*8400*/  LOP3.LUT R42, R72, 0xffff0000, RZ, 0xc0, !PT ;  /* 0xffff0000482a7812 */ /* 0x000fe200078ec0ff */
[C---:B------:R-:W-:Y:S01]  /*8410*/  FMUL R26, R38.reuse, R30 ;  /* 0x0000001e261a7220 */ /* 0x040fe20000400000 */
[----:B------:R-:W-:Y:S01]  /*8420*/  SHF.L.U32 R43, R73, 0x10, RZ ;  /* 0x00000010492b7819 */ /* 0x000fe200000006ff */
[----:B------:R-:W-:Y:S01]  /*8430*/  FFMA R24, R41, R40, R24 ;  /* 0x0000002829187223 */ /* 0x000fe20000000018 */
[----:B------:R-:W-:Y:S01]  /*8440*/  LOP3.LUT R40, R73, 0xffff0000, RZ, 0xc0, !PT ;  /* 0xffff000049287812 */ /* 0x000fe200078ec0ff */
[C---:B------:R-:W-:Y:S01]  /*8450*/  FFMA R25, R41.reuse, R42, R25 ;  /* 0x0000002a29197223 */ /* 0x040fe20000000019 */
[----:B------:R-:W-:Y:S01]  /*8460*/  FMUL R31, R38, R31 ;  /* 0x0000001f261f7220 */ /* 0x000fe20000400000 */
[C---:B------:R-:W-:Y:S01]  /*8470*/  FFMA R26, R41.reuse, R43, R26 ;  /* 0x0000002b291a7223 */ /* 0x040fe2000000001a */
[----:B------:R-:W-:Y:S01]  /*8480*/  SHF.L.U32 R43, R74, 0x10, RZ ;  /* 0x000000104a2b7819 */ /* 0x000fe200000006ff */
[----:B------:R-:W-:Y:S01]  /*8490*/  FMUL R28, R38, R32 ;  /* 0x00000020261c7220 */ /* 0x000fe20000400000 */
[----:B------:R-:W-:Y:S01]  /*84a0*/  LOP3.LUT R42, R74, 0xffff0000, RZ, 0xc0, !PT ;  /* 0xffff00004a2a7812 */ /* 0x000fe200078ec0ff */
[C---:B------:R-:W-:Y:S01]  /*84b0*/  FMUL R29, R38.reuse, R33 ;  /* 0x00000021261d7220 */ /* 0x040fe20000400000 */
[C---:B------:R-:W-:Y:S01]  /*84c0*/  FMUL R30, R38.reuse, R34 ;  /* 0x00000022261e7220 */ /* 0x040fe20000400000 */
[----:B------:R-:W-:Y:S01]  /*84d0*/  FFMA R31, R41, R40, R31 ;  /* 0x00000028291f7223 */ /* 0x000fe2000000001f */
[----:B------:R-:W-:Y:S01]  /*84e0*/  FMUL R35, R38, R35 ;  /* 0x0000002326237220 */ /* 0x000fe20000400000 */
[----:B-1----:R-:W-:Y:S01]  /*84f0*/  F2FP.BF16.F32.PACK_AB R52, R17, R16 ;  /* 0x000000101134723e */ /* 0x002fe200000010ff */
[----:B------:R-:W-:Y:S01]  /*8500*/  FFMA R28, R41, R43, R28 ;  /* 0x0000002b291c7223 */ /* 0x000fe2000000001c */
[----:B------:R-:W-:Y:S01]  /*8510*/  F2FP.BF16.F32.PACK_AB R53, R23, R18 ;  /* 0x000000121735723e */ /* 0x000fe200000010ff */
[----:B------:R-:W-:Y:S01]  /*8520*/  FFMA R29, R41, R42, R29 ;  /* 0x0000002a291d7223 */ /* 0x000fe2000000001d */
[----:B------:R-:W-:Y:S01]  /*8530*/  F2FP.BF16.F32.PACK_AB R54, R21, R20 ;  /* 0x000000141536723e */ /* 0x000fe200000010ff */
[----:B------:R-:W-:Y:S01]  /*8540*/  FFMA R30, R41, R45, R30 ;  /* 0x0000002d291e7223 */ /* 0x000fe2000000001e */
[----:B------:R-:W-:Y:S01]  /*8550*/  F2FP.BF16.F32.PACK_AB R55, R27, R22 ;  /* 0x000000161b37723e */ /* 0x000fe200000010ff */
[----:B------:R-:W-:Y:S01]  /*8560*/  FFMA R35, R41, R44, R35 ;  /* 0x0000002c29237223 */ /* 0x000fe20000000023 */
[----:B------:R-:W-:Y:S02]  /*8570*/  F2FP.BF16.F32.PACK_AB R100, R25, R24 ;  /* 0x000000181964723e */ /* 0x000fe400000010ff */
[----:B------:R-:W-:Y:S01]  /*8580*/  F2FP.BF16.F32.PACK_AB R101, R31, R26 ;  /* 0x0000001a1f65723e */ /* 0x000fe200000010ff */
[----:B------:R2:W-:Y:S01]  /*8590*/  STS.128 [R94+0x2020], R52 ;  /* 0x002020345e007388 */ /* 0x0005e20000000c00 */
        /* <DEDUP_REMOVED lines=8> */
[----:B-1----:R-:W1:Y:S02]  /*8620*/  FENCE.VIEW.ASYNC.S ;  /* 0x00000000000073c6 */ /* 0x002e640000000000 */
[----:B-1----:R-:W-:Y:S06]  /*8630*/  BAR.SYNC.DEFER_BLOCKING 0x1, 0x80 ;  /* 0x0042000000007b1d */ /* 0x002fec0000010000 */
[----:B------:R-:W-:Y:S05]  /*8640*/  @P0 BRA `(.L_x_109) ;  /* 0x0000000000200947 */ /* 0x000fea0003800000 */
[----:B------:R-:W1:Y:S01]  /*8650*/  LDCU.64 UR6, c[0x0][0x348] ;  /* 0x00006900ff0677ac */ /* 0x000e620008000a00 */
[----:B------:R-:W-:Y:S02]  /*8660*/  UIADD3 UR40, UPT, UPT, UR48, 0x2200, URZ ;  /* 0x0000220030287890 */ /* 0x000fe4000fffe0ff */
[----:B------:R-:W-:Y:S02]  /*8670*/  UIADD3 UR41, UPT, UPT, UR51, 0x20, URZ ;  /* 0x0000002033297890 */ /* 0x000fe4000fffe0ff */
[----:B-1----:R-:W-:Y:S04]  /*8680*/  UIADD3 UR4, UP0, UPT, UR6, 0x680, URZ ;  /* 0x0000068006047890 */ /* 0x002fe8000ff1e0ff */
[----:B------:R-:W-:Y:S09]  /*8690*/  UIADD3.X UR5, UPT, UPT, URZ, UR7, URZ, UP0, !UPT ;  /* 0x00000007ff057290 */ /* 0x000ff200087fe4ff */
[----:B------:R1:W-:Y:S01]  /*86a0*/  UTMASTG.4D [UR40], [UR4] ;  /* 0x00000028040073b5 */ /* 0x0003e20008018000 */
[----:B------:R0:W-:Y:S01]  /*86b0*/  UTMACMDFLUSH ;  /* 0x00000000000079b7 */ /* 0x0001e20000000000 */
[----:B-1----:R-:W-:Y:S04]  /*86c0*/  DEPBAR.LE SB0, 0x1 ;  /* 0x000080400000791a */ /* 0x002fe80000000000 */
.L_x_109:
[----:B------:R-:W-:Y:S05]  /*86d0*/  BSYNC.RECONVERGENT B0 ;  /* 0x0000000000007941 */ /* 0x000fea0003800200 */
.L_x_108:
[----:B------:R-:W-:Y:S01]  /*86e0*/  BAR.SYNC.DEFER_BLOCKING 0x1, 0x80 ;  /* 0x0042000000007b1d */ /* 0x000fe20000010000 */
[----:B------:R-:W-:Y:S04]  /*86f0*/  UIADD3 UR4, UPT, UPT, UR50, 0x1, URZ ;  /* 0x0000000132047890 */ /* 0x000fe8000fffe0ff */
[----:B------:R-:W-:Y:S04]  /*8700*/  UISETP.NE.AND UP0, UPT, UR4, 0x4, UPT ;  /* 0x000000040400788c */ /* 0x000fe8000bf05270 */
[----:B------:R-:W-:Y:S01]  /*8710*/  USEL UR49, UR4, URZ, UP0 ;  /* 0x000000ff04317287 */ /* 0x000fe20008000000 */
[----:B------:R1:W-:Y:S01]  /*8720*/  @P6 SYNCS.ARRIVE.TRANS64.RED.A1T0 RZ, [R61+URZ], RZ ;  /* 0x000000ff3dff69a7 */ /* 0x0003e200081004ff */
[----:B------:R-:W-:Y:S01]  /*8730*/  BSSY B1, `(.L_x_110) ;  /* 0x0000017000017945 */ /* 0x000fe20003800000 */
[----:B------:R-:W4:Y:S02]  /*8740*/  @P6 SYNCS.PHASECHK.TRANS64.TRYWAIT P0, [R62+URZ+0xc0], R63 ;  /* 0x0000c03f3e0065a7 */ /* 0x000f2400080011ff */
[----:B----4-:R-:W-:Y:S01]  /*8750*/  @P6 SEL R46, RZ, 0x1, !P0 ;  /* 0x00000001ff2e6807 */ /* 0x010fe20004000000 */
[----:B-1----:R-:W-:Y:S06]  /*8760*/  @!P6 BRA `(.L_x_111) ;  /* 0x00000000004ce947 */ /* 0x002fec0003800000 */
        /* <DEDUP_REMOVED lines=9> */
[----:B------:R-:W-:Y:S04]  /*8800*/  SHF.L.U32 R5, R85, 0x1f, RZ ;  /* 0x0000001f55057819 */ /* 0x000fe800000006ff */
[----:B------:R-:W1:Y:S02]  /*8810*/  SYNCS.PHASECHK.TRANS64.TRYWAIT P0, [R62+URZ+0xc0], R5 ;  /* 0x0000c0053e0075a7 */ /* 0x000e6400080011ff */
[----:B-1----:R-:W-:Y:S05]  /*8820*/  @!P0 BRA `(.L_x_114) ;  /* 0x0000002400c08947 */ /* 0x002fea0003800000 */
.L_x_113:
[----:B------:R-:W-:Y:S05]  /*8830*/  BSYNC B0 ;  /* 0x0000000000007941 */ /* 0x000fea0003800000 */
.L_x_112:
[----:B------:R-:W-:Y:S02]  /*8840*/  ISETP.NE.AND P0, PT, R60, RZ, PT ;  /* 0x000000ff3c00720c */ /* 0x000fe40003f05270 */
[----:B------:R-:W-:Y:S11]  /*8850*/  IADD3 R47, PT, PT, R47, 0x1, RZ ;  /* 0x000000012f2f7810 */ /* 0x000ff60007ffe0ff */
[----:B------:R4:W1:Y:S04]  /*8860*/  @P0 LDS.128 R48, [R4] ;  /* 0x0000000004300984 */ /* 0x0008680000000c00 */
[----:B------:R4:W1:Y:S04]  /*8870*/  @P0 LDS.128 R56, [R3+0x10] ;  /* 0x0000100003380984 */ /* 0x0008680000000c00 */
[----:B------:R4:W1:Y:S04]  /*8880*/  @P0 LDS.128 R64, [R2+0x20] ;  /* 0x0000200002400984 */ /* 0x0008680000000c00 */
[----:B------:R4:W1:Y:S02]  /*8890*/  @P0 LDS.128 R72, [R0+0x30] ;  /* 0x0000300000480984 */ /* 0x0008640000000c00 */
.L_x_111:
[----:B------:R-:W-:Y:S05]  /*88a0*/  BSYNC B1 ;  /* 0x0000000000017941 */ /* 0x000fea0003800000 */
.L_x_110:
[----:B----4-:R-:W-:Y:S05]  /*88b0*/  VIADD R3, R39, 0x40 ;  /* 0x0000004027037836 */ /* 0x010fea0000000000 */
[----:B------:R-:W-:Y:S04]  /*88c0*/  SHF.R.U32.HI R3, RZ, 0x15, R3 ;  /* 0x00000015ff037819 */ /* 0x000fe80000011603 */
[----:B------:R-:W-:Y:S11]  /*88d0*/  LOP3.LUT P0, RZ, R3, 0x3, R90, 0x48, !PT ;  /* 0x0000000303ff7812 */ /* 0x000ff6000780485a */
[----:B------:R-:W-:Y:S02]  /*88e0*/  @!UPT UIADD3 URZ, UPT, UPT, URZ, URZ, URZ ;  /* 0x000000fffffff290 */ /* 0x000fe4000fffe0ff */
[----:B------:R-:W-:Y:S05]  /*88f0*/  @!P0 BRA `(.L_x_115) ;  /* 0x0000000000408947 */ /* 0x000fea0003800000 */
[----:B------:R-:W1:Y:S01]  /*8900*/  LDCU.64 UR8, c[0x4][0x70] ;  /* 0x01000e00ff0877ac */ /* 0x000e620008000a00 */
[----:B------:R-:W-:Y:S01]  /*8910*/  MOV R3, 0x0 ;  /* 0x0000000000037802 */ /* 0x000fe20000000f00 */
[----:B------:R-:W-:Y:S02]  /*8920*/  HFMA2 R12, -RZ, RZ, 0, 5.9604644775390625e-08 ;  /* 0x00000001ff0c7431 */ /* 0x000fe400000001ff */
[----:B------:R-:W-:Y:S02]  /*8930*/  IMAD.MOV.U32 R8, RZ, RZ, 0x192 ;  /* 0x00000192ff087424 */ /* 0x000fe400078e00ff */
[----:B------:R-:W-:Y:S01]  /*8940*/  IMAD.MOV.U32 R13, RZ, RZ, RZ ;  /* 0x000000ffff0d7224 */ /* 0x000fe200078e00ff */
[----:B------:R-:W4:Y:S01]  /*8950*/  LDCU.64 UR6, c[0x4][0x78] ;  /* 0x01000f00ff0677ac */ /* 0x000f220008000a00 */
[----:B------:R-:W2:Y:S01]  /*8960*/  LDC.64 R2, c[0x4][R3] ;  /* 0x0100000003027b82 */ /* 0x000ea20000000a00 */
[----:B------:R-:W5:Y:S01]  /*8970*/  LDCU.64 UR4, c[0x4][0x10] ;  /* 0x01000200ff0477ac */ /* 0x000f620008000a00 */
[----:B-1----:R-:W-:Y:S01]  /*8980*/  MOV R5, UR9 ;  /* 0x0000000900057c02 */ /* 0x002fe20008000f00 */
[----:B------:R-:W-:Y:S01]  /*8990*/  IMAD.U32 R4, RZ, RZ, UR8 ;  /* 0x00000008ff047e24 */ /* 0x000fe2000f8e00ff */
[----:B----4-:R-:W-:Y:S01]  /*89a0*/  MOV R7, UR7 ;  /* 0x0000000700077c02 */ /* 0x010fe20008000f00 */
[----:B------:R-:W-:Y:S01]  /*89b0*/  IMAD.U32 R6, RZ, RZ, UR6 ;  /* 0x00000006ff067e24 */ /* 0x000fe2000f8e00ff */
[----:B-----5:R-:W-:Y:S01]  /*89c0*/  MOV R11, UR5 ;  /* 0x00000005000b7c02 */ /* 0x020fe20008000f00 */
[----:B------:R-:W-:Y:S02]  /*89d0*/  IMAD.U32 R10, RZ, RZ, UR4 ;  /* 0x00000004ff0a7e24 */ /* 0x000fe4000f8e00ff */
[----:B------:R-:W-:Y:S07]  /*89e0*/  LEPC R20, `(.L_x_115) ;  /* 0x000000001014794e */ /* 0x000fee0000000000 */
[----:B--23--:R-:W-:Y:S05]  /*89f0*/  CALL.ABS.NOINC R2 ;  /* 0x0000000002007343 */ /* 0x00cfea0003c00000 */
.L_x_115:
[C---:B-1----:R-:W-:Y:S01]  /*8a00*/  SHF.L.U32 R40, R48.reuse, 0x10, RZ ;  /* 0x0000001030287819 */ /* 0x042fe200000006ff */
[----:B------:R-:W-:Y:S05]  /*8a10*/  WARPSYNC.ALL ;  /* 0x0000000000007948 */ /* 0x000fea0003800000 */
[----:B------:R-:W-:Y:S01]  /*8a20*/  R2UR UR4, R39 ;  /* 0x00000000270472ca */ /* 0x000fe200000e0000 */
[----:B------:R-:W-:Y:S01]  /*8a30*/  BSSY.RECONVERGENT B0, `(.L_x_116) ;  /* 0x000008d000007945 */ /* 0x000fe20003800200 */
[----:B------:R-:W-:Y:S02]  /*8a40*/  LOP3.LUT R43, R48, 0xffff0000, RZ, 0xc0, !PT ;  /* 0xffff0000302b7812 */ /* 0x000fe400078ec0ff */
[----:B------:R-:W-:Y:S02]  /*8a50*/  SHF.L.U32 R42, R49, 0x10, RZ ;  /* 0x00000010312a7819 */ /* 0x000fe400000006ff */
[C---:B------:R-:W-:Y:S02]  /*8a60*/  SHF.L.U32 R45, R51.reuse, 0x10, RZ ;  /* 0x00000010332d7819 */ /* 0x040fe400000006ff */
[----:B------:R-:W-:Y:S02]  /*8a70*/  LOP3.LUT R44, R51, 0xffff0000, RZ, 0xc0, !PT ;  /* 0xffff0000332c7812 */ /* 0x000fe400078ec0ff */
[----:B------:R-:W-:Y:S02]  /*8a80*/  ISETP.NE.AND P6, PT, R97, RZ, PT ;  /* 0x000000ff6100720c */ /* 0x000fe40003fc5270 */
[----:B------:R-:W-:Y:S01]  /*8a90*/  ISETP.NE.AND P0, PT, R88, RZ, PT ;  /* 0x000000ff5800720c */ /* 0x000fe20003f05270 */
[----:B------:R-:W1:Y:S01]  /*8aa0*/  LDTM.x32 R4, tmem[UR4+0x40] ;  /* 0x00004004000479ee */ /* 0x000e6200082c0000 */
[----:B------:R-:W-:Y:S02]  /*8ab0*/  MOV R61, UR49 ;  /* 0x00000031003d7c02 */ /* 0x000fe40008000f00 */
[----:B------:R-:W-:Y:S07]  /*8ac0*/  LEA R62, R47, UR48, 0x3 ;  /* 0x000000302f3e7c11 */ /* 0x000fee000f8e18ff */
[----:B------:R-:W-:Y:S02]  /*8ad0*/  @P6 LEA R61, R61, UR48, 0x3 ;  /* 0x000000303d3d6c11 */ /* 0x000fe4000f8e18ff */
[----:B------:R-:W-:Y:S02]  /*8ae0*/  @P6 SHF.L.U32 R63, R85, 0x1f, RZ ;  /* 0x0000001f553f6819 */ /* 0x000fe400000006ff */
[----:B------:R-:W-:Y:S04]  /*8af0*/  @P6 IADD3 R61, PT, PT, R61, 0xe0, RZ ;  /* 0x000000e03d3d6810 */ /* 0x000fe80007ffe0ff */
[----:B------:R-:W-:Y:S01]  /*8b00*/  @P6 PRMT R61, R104, 0x654, R61 ;  /* 0x00000654683d6816 */ /* 0x000fe2000000003d */
[C---:B-1----:R-:W-:Y:S01]  /*8b10*/  FMUL R0, R38.reuse, R4 ;  /* 0x0000000426007220 */ /* 0x042fe20000400000 */
[C---:B------:R-:W-:Y:S01]  /*8b20*/  FMUL R2, R38.reuse, R5 ;  /* 0x0000000526027220 */ /* 0x040fe20000400000 */
[C---:B------:R-:W-:Y:S01]  /*8b30*/  FMUL R3, R38.reuse, R6 ;  /* 0x0000000626037220 */ /* 0x040fe20000400000 */
[----:B------:R-:W-:Y:S01]  /*8b40*/  FMUL R7, R38, R7 ;  /* 0x0000000726077220 */ /* 0x000fe20000400000 */
[----:B------:R-:W-:Y:S01]  /*8b50*/  FFMA R0, R41, R40, R0 ;  /* 0x0000002829007223 */ /* 0x000fe20000000000 */
[----:B------:R-:W-:Y:S01]  /*8b60*/  LOP3.LUT R40, R49, 0xffff0000, RZ, 0xc0, !PT ;  /* 0xffff000031287812 */ /* 0x000fe200078ec0ff */
[C---:B------:R-:W-:Y:S01]  /*8b70*/  FFMA R2, R41.reuse, R43, R2 ;  /* 0x0000002b29027223 */ /* 0x040fe20000000002 */
[C---:B------:R-:W-:Y:S01]  /*8b80*/  SHF.L.U32 R43, R50.reuse, 0x10, RZ ;  /* 0x00000010322b7819 */ /* 0x040fe200000006ff */
[C---:B------:R-:W-:Y:S01]  /*8b90*/  FFMA R3, R41.reuse, R42, R3 ;  /* 0x0000002a29037223 */ /* 0x040fe20000000003 */
[----:B------:R-:W-:Y:S01]  /*8ba0*/  LOP3.LUT R42, R50, 0xffff0000, RZ, 0xc0, !PT ;  /* 0xffff0000322a7812 */ /* 0x000fe200078ec0ff */
[----:B------:R-:W-:Y:S01]  /*8bb0*/  FMUL R4, R38, R8 ;  /* 0x0000000826047220 */ /* 0x000fe20000400000 */
[----:B--2---:R-:W-:Y:S01]  /*8bc0*/  F2FP.BF16.F32.PACK_AB R68, R2, R0 ;  /* 0x000000000244723e */ /* 0x004fe200000010ff */
[----:B------:R-:W-:Y:S01]  /*8bd0*/  FMUL R5, R38, R9 ;  /* 0x0000000926057220 */ /* 0x000fe20000400000 */
[C---:B------:R-:W-:Y:S01]  /*8be0*/  FFMA R7, R41.reuse, R40, R7 ;  /* 0x0000002829077223 */ /* 0x040fe20000000007 */
[----:B------:R-:W-:Y:S01]  /*8bf0*/  SHF.L.U32 R40, R56, 0x10, RZ ;  /* 0x0000001038287819 */ /* 0x000fe200000006ff */
[C---:B------:R-:W-:Y:S01]  /*8c00*/  FMUL R6, R38.reuse, R10 ;  /* 0x0000000a26067220 */ /* 0x040fe20000400000 */
[C---:B------:R-:W-:Y:S01]  /*8c10*/  FMUL R11, R38.reuse, R11 ;  /* 0x0000000b260b7220 */ /* 0x040fe20000400000 */
[----:B------:R-:W-:Y:S01]  /*8c20*/  FFMA R4, R41, R43, R4 ;  /* 0x0000002b29047223 */ /* 0x000fe20000000004 */
[----:B------:R-:W-:Y:S01]  /*8c30*/  SHF.L.U32 R43, R57, 0x10, RZ ;  /* 0x00000010392b7819 */ /* 0x000fe200000006ff */
[----:B------:R-:W-:Y:S01]  /*8c40*/  FMUL R8, R38, R12 ;  /* 0x0000000c26087220 */ /* 0x000fe20000400000 */
[----:B------:R-:W-:Y:S01]  /*8c50*/  F2FP.BF16.F32.PACK_AB R69, R7, R3 ;  /* 0x000000030745723e */ /* 0x000fe200000010ff */
[C---:B------:R-:W-:Y:S01]  /*8c60*/  FFMA R5, R41.reuse, R42, R5 ;  /* 0x0000002a29057223 */ /* 0x040fe20000000005 */
[----:B------:R-:W-:Y:S01]  /*8c70*/  LOP3.LUT R42, R56, 0xffff0000, RZ, 0xc0, !PT ;  /* 0xffff0000382a7812 */ /* 0x000fe200078ec0ff */
[----:B------:R-:W-:Y:S01]  /*8c80*/  FFMA R6, R41, R45, R6 ;  /* 0x0000002d29067223 */ /* 0x000fe20000000006 */
[----:B------:R-:W-:Y:S01]  /*8c90*/  SHF.L.U32 R45, R65, 0x10, RZ ;  /* 0x00000010412d7819 */ /* 0x000fe200000006ff */
[----:B------:R-:W-:Y:S01]  /*8ca0*/  FFMA R11, R41, R44, R11 ;  /* 0x0000002c290b7223 */ /* 0x000fe2000000000b */
[----:B------:R-:W-:Y:S01]  /*8cb0*/  F2FP.BF16.F32.PACK_AB R70, R5, R4 ;  /* 0x000000040546723e */ /* 0x000fe200000010ff */
[----:B------:R-:W-:Y:S01]  /*8cc0*/  FFMA R8, R41, R40, R8 ;  /* 0x0000002829087223 */ /* 0x000fe20000000008 */
[----:B------:R-:W-:Y:S01]  /*8cd0*/  LOP3.LUT R40, R57, 0xffff0000, RZ, 0xc0, !PT ;  /* 0xffff000039287812 */ /* 0x000fe200078ec0ff */
[C---:B------:R-:W-:Y:S01]  /*8ce0*/  FMUL R9, R38.reuse, R13 ;  /* 0x0000000d26097220 */ /* 0x040fe20000400000 */
[----:B------:R-:W-:Y:S01]  /*8cf0*/  F2FP.BF16.F32.PACK_AB R71, R11, R6 ;  /* 0x000000060b47723e */ /* 0x000fe200000010ff */
[C---:B------:R-:W-:Y:S01]  /*8d00*/  FMUL R10, R38.reuse, R14 ;  /* 0x0000000e260a7220 */ /* 0x040fe20000400000 */
[----:B------:R-:W-:Y:S01]  /*8d10*/  LOP3.LUT R44, R75, 0xffff0000, RZ, 0xc0, !PT ;  /* 0xffff00004b2c7812 */ /* 0x000fe200078ec0ff */
[----:B------:R-:W-:Y:S01]  /*8d20*/  FMUL R15, R38, R15 ;  /* 0x0000000f260f7220 */ /* 0x000fe20000400000 */
        /* <DEDUP_REMOVED lines=8> */
[----:B------:R-:W-:Y:S01]  /*8db0*/  FMUL R13, R38, R17 ;  /* 0x00000011260d7220 */ /* 0x000fe20000400000 */
[----:B------:R-:W-:Y:S01]  /*8dc0*/  F2FP.BF16.F32.PACK_AB R53, R15, R10 ;  /* 0x0000000a0f35723e */ /* 0x000fe200000010ff */
[C---:B------:R-:W-:Y:S01]  /*8dd0*/  FFMA R12, R41.reuse, R42, R12 ;  /* 0x0000002a290c7223 */ /* 0x040fe2000000000c */
[----:B------:R-:W-:Y:S01]  /*8de0*/  LOP3.LUT R42, R64, 0xffff0000, RZ, 0xc0, !PT ;  /* 0xffff0000402a7812 */ /* 0x000fe200078ec0ff */
[C---:B------:R-:W-:Y:S01]  /*8df0*/  FMUL R14, R38.reuse, R18 ;  /* 0x00000012260e7220 */ /* 0x040fe20000400000 */
[----:B------:R-:W-:Y:S01]  /*8e00*/  FFMA R13, R41, R40, R13 ;  /* 0x00000028290d7223 */ /* 0x000fe2000000000d */
[----:B------:R-:W-:Y:S01]  /*8e10*/  LOP3.LUT R40, R59, 0xffff0000, RZ, 0xc0, !PT ;  /* 0xffff00003b287812 */ /* 0x000fe200078ec0ff */
[----:B------:R1:W-:Y:S01]  /*8e20*/  STS.128 [R86+0x4000], R68 ;  /* 0x0040004456007388 */ /* 0x0003e20000000c00 */
        /* <DEDUP_REMOVED lines=13> */
[C---:B------:R-:W-:Y:S01]  /*8f00*/  FFMA R17, R41.reuse, R42, R17 ;  /* 0x0000002a29117223 */ /* 0x040fe20000000011 */
[----:B------:R-:W-:Y:S01]  /*8f10*/  FFMA R18, R41, R45, R18 ;  /* 0x0000002d29127223 */ /* 0x000fe20000000012 */
[----:B------:R2:W-:Y:S01]  /*8f20*/  STS.128 [R96+0x4010], R52 ;  /* 0x0040103460007388 */ /* 0x0005e20000000c00 */
[----:B------:R-:W-:Y:S01]  /*8f30*/  SHF.L.U32 R45, R67, 0x10, RZ ;  /* 0x00000010432d7819 */ /* 0x000fe200000006ff */
[----:B------:R-:W-:Y:S01]  /*8f40*/  FFMA R23, R41, R40, R23 ;  /* 0x0000002829177223 */ /* 0x000fe20000000017 */
[----:B------:R-:W-:Y:S01]  /*8f50*/  LOP3.LUT R40, R66, 0xffff0000, RZ, 0xc0, !PT ;  /* 0xffff000042287812 */ /* 0x000fe200078ec0ff */
[C---:B------:R-:W-:Y:S01]  /*8f60*/  FMUL R20, R38.reuse, R24 ;  /* 0x0000001826147220 */ /* 0x040fe20000400000 */
[----:B------:R-:W-:Y:S01]  /*8f70*/  LOP3.LUT R42, R67, 0xffff0000, RZ, 0xc0, !PT ;  /* 0xffff0000432a7812 */ /* 0x000fe200078ec0ff */
[C---:B------:R-:W-:Y:S01]  /*8f80*/  FMUL R21, R38.reuse, R25 ;  /* 0x0000001926157220 */ /* 0x040fe20000400000 */
[C---:B------:R-:W-:Y:S01]  /*8f90*/  FMUL R22, R38.reuse, R26 ;  /* 0x0000001a26167220 */ /* 0x040fe20000400000 */
[----:B------:R-:W-:Y:S01]  /*8fa0*/  FMUL R27, R38, R27 ;  /* 0x0000001b261b7220 */ /* 0x000fe20000400000 */
[----:B------:R-:W-:Y:S01]  /*8fb0*/  FFMA R20, R41, R43, R20 ;  /* 0x0000002b29147223 */ /* 0x000fe20000000014 */
[----:B------:R-:W-:Y:S01]  /*8fc0*/  SHF.L.U32 R43, R73, 0x10, RZ ;  /* 0x00000010492b7819 */ /* 0x000fe200000006ff */
[C---:B------:R-:W-:Y:S01]  /*8fd0*/  FFMA R21, R41.reuse, R40, R21 ;  /* 0x0000002829157223 */ /* 0x040fe20000000015 */
[C---:B------:R-:W-:Y:S01]  /*8fe0*/  FFMA R22, R41.reuse, R45, R22 ;  /* 0x0000002d29167223 */ /* 0x040fe20000000016 */
[C---:B------:R-:W-:Y:S01]  /*8ff0*/  FFMA R27, R41.reuse, R42, R27 ;  /* 0x0000002a291b7223 */ /* 0x040fe2000000001b */
[----:B------:R-:W-:Y:S01]  /*9000*/  SHF.L.U32 R40, R72, 0x10, RZ ;  /* 0x0000001048287819 */ /* 0x000fe200000006ff */
[----:B------:R-:W-:Y:S01]  /*9010*/  FMUL R24, R38, R28 ;  /* 0x0000001c26187220 */ /* 0x000fe20000400000 */
[----:B------:R-:W-:Y:S01]  /*9020*/  LOP3.LUT R42, R72, 0xffff0000, RZ, 0xc0, !PT ;  /* 0xffff0000482a7812 */ /* 0x000fe200078ec0ff */
[C---:B------:R-:W-:Y:S01]  /*9030*/  FMUL R25, R38.reuse, R29 ;  /* 0x0000001d26197220 */ /* 0x040fe20000400000 */
[C---:B------:R-:W-:Y:S01]  /*9040*/  FMUL R26, R38.reuse, R30 ;  /* 0x0000001e261a7220 */ /* 0x040fe20000400000 */
[----:B------:R-:W-:Y:S01]  /*9050*/  FFMA R24, R41, R40, R24 ;  /* 0x0000002829187223 */ /* 0x000fe20000000018 */
[----:B------:R-:W-:Y:S01]  /*9060*/  LOP3.LUT R40, R73, 0xffff0000, RZ, 0xc0, !PT ;  /* 0xffff000049287812 */ /* 0x000fe200078ec0ff */
[C---:B------:R-:W-:Y:S01]  /*9070*/  FFMA R25, R41.reuse, R42, R25 ;  /* 0x0000002a29197223 */ /* 0x040fe20000000019 */
[----:B------:R-:W-:Y:S01]  /*9080*/  FFMA R26, R41, R43, R26 ;  /* 0x0000002b291a7223 */ /* 0x000fe2000000001a */
[----:B------:R-:W-:Y:S01]  /*9090*/  FMUL R31, R38, R31 ;  /* 0x0000001f261f7220 */ /* 0x000fe20000400000 */
[----:B------:R-:W-:Y:S01]  /*90a0*/  SHF.L.U32 R43, R74, 0x10, RZ ;  /* 0x000000104a2b7819 */ /* 0x000fe200000006ff */
[----:B------:R-:W-:Y:S01]  /*90b0*/  FMUL R28, R38, R32 ;  /* 0x00000020261c7220 */ /* 0x000fe20000400000 */
[----:B------:R-:W-:Y:S01]  /*90c0*/  LOP3.LUT R42, R74, 0xffff0000, RZ, 0xc0, !PT ;  /* 0xffff00004a2a7812 */ /* 0x000fe200078ec0ff */
[C---:B------:R-:W-:Y:S01]  /*90d0*/  FMUL R29, R38.reuse, R33 ;  /* 0x00000021261d7220 */ /* 0x040fe20000400000 */
[----:B------:R-:W-:Y:S01]  /*90e0*/  SHF.L.U32 R45, R75, 0x10, RZ ;  /* 0x000000104b2d7819 */ /* 0x000fe200000006ff */
        /* <DEDUP_REMOVED lines=33> */
.L_x_117:
[----:B------:R-:W-:Y:S05]  /*9300*/  BSYNC.RECONVERGENT B0 ;  /* 0x0000000000007941 */ /* 0x000fea0003800200 */
.L_x_116:
        /* <DEDUP_REMOVED lines=21> */
.L_x_121:
[----:B------:R-:W-:Y:S05]  /*9460*/  BSYNC B0 ;  /* 0x0000000000007941 */ /* 0x000fea0003800000 */
.L_x_120:
[----:B------:R-:W-:Y:S11]  /*9470*/  ISETP.NE.AND P0, PT, R60, RZ, PT ;  /* 0x000000ff3c00720c */ /* 0x000ff60003f05270 */
[----:B------:R-:W-:Y:S02]  /*9480*/  @!UPT UIADD3 URZ, UPT, UPT, URZ, URZ, URZ ;  /* 0x000000fffffff290 */ /* 0x000fe4000fffe0ff */
[----:B------:R4:W1:Y:S04]  /*9490*/  @P0 LDS.128 R48, [R3] ;  /* 0x0000000003300984 */ /* 0x0008680000000c00 */
[----:B------:R4:W1:Y:S04]  /*94a0*/  @P0 LDS.128 R56, [R2+0x10] ;  /* 0x0000100002380984 */ /* 0x0008680000000c00 */
[----:B------:R4:W1:Y:S04]  /*94b0*/  @P0 LDS.128 R64, [R0+0x20] ;  /* 0x0000200000400984 */ /* 0x0008680000000c00 */
[----:B------:R4:W1:Y:S02]  /*94c0*/  @P0 LDS.128 R72, [R47+0x30] ;  /* 0x000030002f480984 */ /* 0x0008640000000c00 */
.L_x_119:
[----:B------:R-:W-:Y:S05]  /*94d0*/  BSYNC B1 ;  /* 0x0000000000017941 */ /* 0x000fea0003800000 */
.L_x_118:
        /* <DEDUP_REMOVED lines=21> */
.L_x_123:
[----:B------:R-:W-:Y:S01]  /*9630*/  ISETP.NE.AND P0, PT, R88, RZ, PT ;  /* 0x000000ff5800720c */ /* 0x000fe20003f05270 */
[----:B------:R-:W-:Y:S05]  /*9640*/  WARPSYNC.ALL ;  /* 0x0000000000007948 */ /* 0x000fea0003800000 */
[----:B------:R-:W-:Y:S01]  /*9650*/  R2UR UR4, R39 ;  /* 0x00000000270472ca */ /* 0x000fe200000e0000 */
[----:B------:R-:W4:Y:S01]  /*9660*/  S2UR UR6, SR_CgaCtaId ;  /* 0x00000000000679c3 */ /* 0x000f220000008800 */
[----:B------:R-:W-:Y:S01]  /*9670*/  R2UR UR5, R99 ;  /* 0x00000000630572ca */ /* 0x000fe200000e0000 */
[----:B------:R-:W-:Y:S01]  /*9680*/  BSSY.RECONVERGENT B0, `(.L_x_124) ;  /* 0x000008a000007945 */ /* 0x000fe20003800200 */
[C---:B-1----:R-:W-:Y:S02]  /*9690*/  SHF.L.U32 R40, R48.reuse, 0x10, RZ ;  /* 0x0000001030287819 */ /* 0x042fe400000006ff */
[----:B------:R-:W-:Y:S02]  /*96a0*/  LOP3.LUT R42, R48, 0xffff0000, RZ, 0xc0, !PT ;  /* 0xffff0000302a7812 */ /* 0x000fe400078ec0ff */
[C---:B------:R-:W-:Y:S02]  /*96b0*/  SHF.L.U32 R43, R49.reuse, 0x10, RZ ;  /* 0x00000010312b7819 */ /* 0x040fe400000006ff */
[----:B------:R-:W-:Y:S02]  /*96c0*/  LOP3.LUT R44, R49, 0xffff0000, RZ, 0xc0, !PT ;  /* 0xffff0000312c7812 */ /* 0x000fe400078ec0ff */
[C---:B------:R-:W-:Y:S01]  /*96d0*/  SHF.L.U32 R45, R50.reuse, 0x10, RZ ;  /* 0x00000010322d7819 */ /* 0x040fe200000006ff */
[----:B------:R-:W1:Y:S01]  /*96e0*/  LDTM.x32 R4, tmem[UR4+0x60] ;  /* 0x00006004000479ee */ /* 0x000e6200082c0000 */
[----:B------:R-:W-:Y:S01]  /*96f0*/  LOP3.LUT R46, R50, 0xffff0000, RZ, 0xc0, !PT ;  /* 0xffff0000322e7812 */ /* 0x000fe200078ec0ff */
[----:B------:R-:W-:Y:S01]  /*9700*/  NOP ;  /* 0x0000000000007918 */ /* 0x000fe20000000000 */
[C---:B------:R-:W-:Y:S01]  /*9710*/  SHF.L.U32 R47, R51.reuse, 0x10, RZ ;  /* 0x00000010332f7819 */ /* 0x040fe200000006ff */
[----:B------:R-:W-:Y:S01]  /*9720*/  UIADD3 UR4, UPT, UPT, UR5, 0x130, URZ ;  /* 0x0000013005047890 */ /* 0x000fe2000fffe0ff */
[----:B------:R-:W-:Y:S02]  /*9730*/  LOP3.LUT R49, R51, 0xffff0000, RZ, 0xc0, !PT ;  /* 0xffff000033317812 */ /* 0x000fe400078ec0ff */
[C---:B------:R-:W-:Y:S02]  /*9740*/  SHF.L.U32 R48, R56.reuse, 0x10, RZ ;  /* 0x0000001038307819 */ /* 0x040fe400000006ff */
[----:B------:R-:W-:Y:S02]  /*9750*/  LOP3.LUT R51, R56, 0xffff0000, RZ, 0xc0, !PT ;  /* 0xffff000038337812 */ /* 0x000fe400078ec0ff */
[C---:B------:R-:W-:Y:S02]  /*9760*/  SHF.L.U32 R50, R57.reuse, 0x10, RZ ;  /* 0x0000001039327819 */ /* 0x040fe400000006ff */
[----:B--2---:R-:W-:Y:S02]  /*9770*/  LOP3.LUT R52, R57, 0xffff0000, RZ, 0xc0, !PT ;  /* 0xffff000039347812 */ /* 0x004fe400078ec0ff */
[C---:B------:R-:W-:Y:S02]  /*9780*/  SHF.L.U32 R53, R58.reuse, 0x10, RZ ;  /* 0x000000103a357819 */ /* 0x040fe400000006ff */
[----:B------:R-:W-:Y:S02]  /*9790*/  LOP3.LUT R54, R58, 0xffff0000, RZ, 0xc0, !PT ;  /* 0xffff00003a367812 */ /* 0x000fe400078ec0ff */
[C---:B------:R-:W-:Y:S02]  /*97a0*/  SHF.L.U32 R55, R59.reuse, 0x10, RZ ;  /* 0x000000103b377819 */ /* 0x040fe400000006ff */
[----:B------:R-:W-:Y:S02]  /*97b0*/  LOP3.LUT R56, R59, 0xffff0000, RZ, 0xc0, !PT ;  /* 0xffff00003b387812 */ /* 0x000fe400078ec0ff */
[----:B------:R-:W-:Y:S01]  /*97c0*/  SHF.L.U32 R57, R64, 0x10, RZ ;  /* 0x0000001040397819 */ /* 0x000fe200000006ff */
[----:B----4-:R-:W-:Y:S01]  /*97d0*/  UPRMT UR4, UR6, 0x654, UR4 ;  /* 0x0000065406047896 */ /* 0x010fe20008000004 */
[C---:B-1----:R-:W-:Y:S01]  /*97e0*/  FMUL R4, R38.reuse, R4 ;  /* 0x0000000426047220 */ /* 0x042fe20000400000 */
[C---:B------:R-:W-:Y:S01]  /*97f0*/  FMUL R5, R38.reuse, R5 ;  /* 0x0000000526057220 */ /* 0x040fe20000400000 */
[----:B------:R-:W-:Y:S01]  /*9800*/  FMUL R6, R38, R6 ;  /* 0x0000000626067220 */ /* 0x000fe20000400000 */
[----:B------:R-:W-:Y:S01]  /*9810*/  LOP3.LUT R58, R64, 0xffff0000, RZ, 0xc0, !PT ;  /* 0xffff0000403a7812 */ /* 0x000fe200078ec0ff */
[C---:B------:R-:W-:Y:S01]  /*9820*/  FFMA R4, R41.reuse, R40, R4 ;  /* 0x0000002829047223 */ /* 0x040fe20000000004 */
[----:B------:R-:W-:Y:S01]  /*9830*/  FFMA R5, R41, R42, R5 ;  /* 0x0000002a29057223 */ /* 0x000fe20000000005 */
[----:B------:R-:W-:Y:S01]  /*9840*/  SHF.L.U32 R59, R65, 0x10, RZ ;  /* 0x00000010413b7819 */ /* 0x000fe200000006ff */
[----:B------:R-:W-:Y:S01]  /*9850*/  FFMA R6, R41, R43, R6 ;  /* 0x0000002b29067223 */ /* 0x000fe20000000006 */
[----:B------:R-:W-:Y:S01]  /*9860*/  SYNCS.ARRIVE.TRANS64.RED.A1T0 RZ, [UR4], RZ ;  /* 0x000000ffffff79a7 */ /* 0x000fe20008100404 */
[C---:B------:R-:W-:Y:S01]  /*9870*/  FMUL R7, R38.reuse, R7 ;  /* 0x0000000726077220 */ /* 0x040fe20000400000 */
[----:B------:R-:W-:Y:S01]  /*9880*/  F2FP.BF16.F32.PACK_AB R100, R5, R4 ;  /* 0x000000040564723e */ /* 0x000fe200000010ff */
[C---:B------:R-:W-:Y:S01]  /*9890*/  FMUL R8, R38.reuse, R8 ;  /* 0x0000000826087220 */ /* 0x040fe20000400000 */
[----:B------:R-:W-:Y:S01]  /*98a0*/  FMUL R9, R38, R9 ;  /* 0x0000000926097220 */ /* 0x000fe20000400000 */
[----:B------:R-:W-:Y:S01]  /*98b0*/  LOP3.LUT R60, R65, 0xffff0000, RZ, 0xc0, !PT ;  /* 0xffff0000413c7812 */ /* 0x000fe200078ec0ff */
[C---:B------:R-:W-:Y:S01]  /*98c0*/  FFMA R7, R41.reuse, R44, R7 ;  /* 0x0000002c29077223 */ /* 0x040fe20000000007 */
[C---:B------:R-:W-:Y:S01]  /*98d0*/  FFMA R8, R41.reuse, R45, R8 ;  /* 0x0000002d29087223 */ /* 0x040fe20000000008 */
[----:B------:R-:W-:Y:S01]  /*98e0*/  SHF.L.U32 R61, R66, 0x10, RZ ;  /* 0x00000010423d7819 */ /* 0x000fe200000006ff */
[----:B------:R-:W-:Y:S01]  /*98f0*/  FFMA R9, R41, R46, R9 ;  /* 0x0000002e29097223 */ /* 0x000fe20000000009 */
[C---:B------:R-:W-:Y:S01]  /*9900*/  FMUL R0, R38.reuse, R10 ;  /* 0x0000000a26007220 */ /* 0x040fe20000400000 */
[----:B------:R-:W-:Y:S01]  /*9910*/  F2FP.BF16.F32.PACK_AB R101, R7, R6 ;  /* 0x000000060765723e */ /* 0x000fe200000010ff */
[C---:B------:R-:W-:Y:S01]  /*9920*/  FMUL R2, R38.reuse, R11 ;  /* 0x0000000b26027220 */ /* 0x040fe20000400000 */
[----:B------:R-:W-:Y:S01]  /*9930*/  FMUL R3, R38, R12 ;  /* 0x0000000c26037220 */ /* 0x000fe20000400000 */
[----:B------:R-:W-:Y:S01]  /*9940*/  F2FP.BF16.F32.PACK_AB R102, R9, R8 ;  /* 0x000000080966723e */ /* 0x000fe200000010ff */
[C---:B------:R-:W-:Y:S01]  /*9950*/  FFMA R0, R41.reuse, R47, R0 ;  /* 0x0000002f29007223 */ /* 0x040fe20000000000 */
[C---:B------:R-:W-:Y:S01]  /*9960*/  FFMA R2, R41.reuse, R49, R2 ;  /* 0x0000003129027223 */ /* 0x040fe20000000002 */
[----:B------:R-:W-:Y:S01]  /*9970*/  LOP3.LUT R62, R66, 0xffff0000, RZ, 0xc0, !PT ;  /* 0xffff0000423e7812 */ /* 0x000fe200078ec0ff */
[----:B------:R-:W-:Y:S01]  /*9980*/  FFMA R3, R41, R48, R3 ;  /* 0x0000003029037223 */ /* 0x000fe20000000003 */
[C---:B------:R-:W-:Y:S01]  /*9990*/  FMUL R10, R38.reuse, R13 ;  /* 0x0000000d260a7220 */ /* 0x040fe20000400000 */
[----:B------:R-:W-:Y:S01]  /*99a0*/  SHF.L.U32 R63, R67, 0x10, RZ ;  /* 0x00000010433f7819 */ /* 0x000fe200000006ff */
[----:B------:R-:W-:Y:S01]  /*99b0*/  FMUL R11, R38, R14 ;  /* 0x0000000e260b7220 */ /* 0x000fe20000400000 */
[----:B------:R-:W-:Y:S01]  /*99c0*/  F2FP.BF16.F32.PACK_AB R103, R2, R0 ;  /* 0x000000000267723e */ /* 0x000fe200000010ff */
[----:B------:R-:W-:Y:S01]  /*99d0*/  FFMA R10, R41, R51, R10 ;  /* 0x00000033290a7223 */ /* 0x000fe2000000000a */
[C---:B------:R-:W-:Y:S01]  /*99e0*/  FMUL R15, R38.reuse, R15 ;  /* 0x0000000f260f7220 */ /* 0x040fe20000400000 */
[C---:B------:R-:W-:Y:S01]  /*99f0*/  FMUL R12, R38.reuse, R16 ;  /* 0x00000010260c7220 */ /* 0x040fe20000400000 */
[----:B------:R-:W-:Y:S01]  /*9a00*/  FMUL R13, R38, R17 ;  /* 0x00000011260d7220 */ /* 0x000fe20000400000 */
[----:B------:R1:W-:Y:S01]  /*9a10*/  STS.128 [R86+0x6000], R100 ;  /* 0x0060006456007388 */ /* 0x0003e20000000c00 */
[----:B------:R-:W-:Y:S01]  /*9a20*/  LOP3.LUT R64, R67, 0xffff0000, RZ, 0xc0, !PT ;  /* 0xffff000043407812 */ /* 0x000fe200078ec0ff */
[C---:B------:R-:W-:Y:S01]  /*9a30*/  FFMA R11, R41.reuse, R50, R11 ;  /* 0x00000032290b7223 */ /* 0x040fe2000000000b */
[----:B------:R-:W-:Y:S01]  /*9a40*/  SHF.L.U32 R65, R72, 0x10, RZ ;  /* 0x0000001048417819 */ /* 0x000fe200000006ff */
[C---:B------:R-:W-:Y:S01]  /*9a50*/  FFMA R15, R41.reuse, R52, R15 ;  /* 0x00000034290f7223 */ /* 0x040fe2000000000f */
[----:B------:R-:W-:Y:S01]  /*9a60*/  F2FP.BF16.F32.PACK_AB R108, R10, R3 ;  /* 0x000000030a6c723e */ /* 0x000fe200000010ff */
[C---:B------:R-:W-:Y:S01]  /*9a70*/  FFMA R12, R41.reuse, R53, R12 ;  /* 0x00000035290c7223 */ /* 0x040fe2000000000c */
[C---:B------:R-:W-:Y:S01]  /*9a80*/  FFMA R13, R41.reuse, R54, R13 ;  /* 0x00000036290d7223 */ /* 0x040fe2000000000d */
[C---:B------:R-:W-:Y:S01]  /*9a90*/  FMUL R14, R38.reuse, R18 ;  /* 0x00000012260e7220 */ /* 0x040fe20000400000 */
[C---:B------:R-:W-:Y:S01]  /*9aa0*/  FMUL R19, R38.reuse, R19 ;  /* 0x0000001326137220 */ /* 0x040fe20000400000 */
[C---:B------:R-:W-:Y:S01]  /*9ab0*/  FMUL R16, R38.reuse, R20 ;  /* 0x0000001426107220 */ /* 0x040fe20000400000 */
[C---:B------:R-:W-:Y:S01]  /*9ac0*/  FMUL R17, R38.reuse, R21 ;  /* 0x0000001526117220 */ /* 0x040fe20000400000 */
[C---:B------:R-:W-:Y:S01]  /*9ad0*/  FFMA R14, R41.reuse, R55, R14 ;  /* 0x00000037290e7223 */ /* 0x040fe2000000000e */
        /* <DEDUP_REMOVED lines=9> */
[----:B------:R-:W-:Y:S01]  /*9b70*/  FFMA R23, R41, R60, R23 ;  /* 0x0000003c29177223 */ /* 0x000fe20000000017 */
[C---:B------:R-:W-:Y:S01]  /*9b80*/  FMUL R27, R38.reuse, R27 ;  /* 0x0000001b261b7220 */ /* 0x040fe20000400000 */
[----:B------:R-:W-:Y:S01]  /*9b90*/  F2FP.BF16.F32.PACK_AB R109, R15, R11 ;  /* 0x0000000b0f6d723e */ /* 0x000fe200000010ff */
[----:B------:R-:W-:Y:S01]  /*9ba0*/  FFMA R20, R41, R61, R20 ;  /* 0x0000003d29147223 */ /* 0x000fe20000000014 */
[----:B------:R-:W-:Y:S01]  /*9bb0*/  F2FP.BF16.F32.PACK_AB R110, R13, R12 ;  /* 0x0000000c0d6e723e */ /* 0x000fe200000010ff */
[----:B------:R-:W-:Y:S01]  /*9bc0*/  FMUL R24, R38, R28 ;  /* 0x0000001c26187220 */ /* 0x000fe20000400000 */
[----:B------:R-:W-:Y:S01]  /*9bd0*/  F2FP.BF16.F32.PACK_AB R111, R19, R14 ;  /* 0x0000000e136f723e */ /* 0x000fe200000010ff */
[----:B------:R-:W-:Y:S01]  /*9be0*/  FFMA R21, R41, R62, R21 ;  /* 0x0000003e29157223 */ /* 0x000fe20000000015 */
[----:B------:R-:W-:Y:S01]  /*9bf0*/  LOP3.LUT R66, R72, 0xffff0000, RZ, 0xc0, !PT ;  /* 0xffff000048427812 */ /* 0x000fe200078ec0ff */
[C---:B------:R-:W-:Y:S01]  /*9c00*/  FMUL R25, R38.reuse, R29 ;  /* 0x0000001d26197220 */ /* 0x040fe20000400000 */
[----:B------:R-:W-:Y:S01]  /*9c10*/  SHF.L.U32 R67, R73, 0x10, RZ ;  /* 0x0000001049437819 */ /* 0x000fe200000006ff */
[----:B------:R1:W-:Y:S01]  /*9c20*/  STS.128 [R96+0x6010], R108 ;  /* 0x0060106c60007388 */ /* 0x0003e20000000c00 */
[----:B------:R-:W-:Y:S01]  /*9c30*/  FFMA R22, R41, R63, R22 ;  /* 0x0000003f29167223 */ /* 0x000fe20000000016 */
[----:B------:R-:W-:Y:S01]  /*9c40*/  LOP3.LUT R68, R73, 0xffff0000, RZ, 0xc0, !PT ;  /* 0xffff000049447812 */ /* 0x000fe200078ec0ff */
[----:B------:R-:W-:Y:S01]  /*9c50*/  FMUL R26, R38, R30 ;  /* 0x0000001e261a7220 */ /* 0x000fe20000400000 */
[C---:B------:R-:W-:Y:S01]  /*9c60*/  FFMA R27, R41.reuse, R64, R27 ;  /* 0x00000040291b7223 */ /* 0x040fe2000000001b */
[----:B------:R-:W-:Y:S01]  /*9c70*/  SHF.L.U32 R69, R74, 0x10, RZ ;  /* 0x000000104a457819 */ /* 0x000fe200000006ff */
[----:B------:R-:W-:Y:S01]  /*9c80*/  FMUL R31, R38, R31 ;  /* 0x0000001f261f7220 */ /* 0x000fe20000400000 */
[C---:B------:R-:W-:Y:S01]  /*9c90*/  FFMA R24, R41.reuse, R65, R24 ;  /* 0x0000004129187223 */ /* 0x040fe20000000018 */
[----:B------:R-:W-:Y:S01]  /*9ca0*/  LOP3.LUT R70, R74, 0xffff0000, RZ, 0xc0, !PT ;  /* 0xffff00004a467812 */ /* 0x000fe200078ec0ff */
[C---:B------:R-:W-:Y:S01]  /*9cb0*/  FMUL R28, R38.reuse, R32 ;  /* 0x00000020261c7220 */ /* 0x040fe20000400000 */
[----:B------:R-:W-:Y:S01]  /*9cc0*/  FFMA R25, R41, R66, R25 ;  /* 0x0000004229197223 */ /* 0x000fe20000000019 */
[----:B------:R-:W-:Y:S01]  /*9cd0*/  SHF.L.U32 R71, R75, 0x10, RZ ;  /* 0x000000104b477819 */ /* 0x000fe200000006ff */
[C---:B------:R-:W-:Y:S01]  /*9ce0*/  FMUL R29, R38.reuse, R33 ;  /* 0x00000021261d7220 */ /* 0x040fe20000400000 */
[----:B------:R-:W-:Y:S01]  /*9cf0*/  FFMA R26, R41, R67, R26 ;  /* 0x00000043291a7223 */ /* 0x000fe2000000001a */
[----:B------:R-:W-:Y:S01]  /*9d00*/  LOP3.LUT R72, R75, 0xffff0000, RZ, 0xc0, !PT ;  /* 0xffff00004b487812 */ /* 0x000fe200078ec0ff */
        /* <DEDUP_REMOVED lines=26> */
[----:B------:R-:W-:Y:S02]  /*9eb0*/  UIADD3 UR40, UPT, UPT, UR48, 0x6200, URZ ;  /* 0x0000620030287890 */ /* 0x000fe4000fffe0ff */
[----:B------:R-:W-:Y:S02]  /*9ec0*/  UIADD3 UR41, UPT, UPT, UR51, 0x60, URZ ;  /* 0x0000006033297890 */ /* 0x000fe4000fffe0ff */
[----:B--2---:R-:W-:Y:S04]  /*9ed0*/  UIADD3 UR4, UP0, UPT, UR6, 0x680, URZ ;  /* 0x0000068006047890 */ /* 0x004fe8000ff1e0ff */
[----:B------:R-:W-:Y:S09]  /*9ee0*/  UIADD3.X UR5, UPT, UPT, URZ, UR7, URZ, UP0, !UPT ;  /* 0x00000007ff057290 */ /* 0x000ff200087fe4ff */
[----:B------:R2:W-:Y:S01]  /*9ef0*/  UTMASTG.4D [UR40], [UR4] ;  /* 0x00000028040073b5 */ /* 0x0005e20008018000 */
[----:B------:R0:W-:Y:S01]  /*9f00*/  UTMACMDFLUSH ;  /* 0x00000000000079b7 */ /* 0x0001e20000000000 */
[----:B--2---:R-:W-:Y:S04]  /*9f10*/  DEPBAR.LE SB0, 0x1 ;  /* 0x000080400000791a */ /* 0x004fe80000000000 */
.L_x_125:
[----:B------:R-:W-:Y:S05]  /*9f20*/  BSYNC.RECONVERGENT B0 ;  /* 0x0000000000007941 */ /* 0x000fea0003800200 */
.L_x_124:
[----:B------:R-:W-:Y:S01]  /*9f30*/  BAR.SYNC.DEFER_BLOCKING 0x1, 0x80 ;  /* 0x0042000000007b1d */ /* 0x000fe20000010000 */
[----:B------:R-:W-:Y:S01]  /*9f40*/  UISETP.NE.AND UP0, UPT, UR53, -0x4, UPT ;  /* 0xfffffffc3500788c */ /* 0x000fe2000bf05270 */
[----:B------:R-:W-:Y:S08]  /*9f50*/  IADD3 R0, PT, PT, R36, 0x1, RZ ;  /* 0x0000000124007810 */ /* 0x000ff00007ffe0ff */
[----:B------:R-:W-:Y:S05]  /*9f60*/  BRA.U !UP0, `(.L_x_126) ;  /* 0x0000000108247547 */ /* 0x000fea000b800000 */
[----:B------:R-:W-:Y:S01]  /*9f70*/  ISETP.NE.AND P0, PT, R97, RZ, PT ;  /* 0x000000ff6100720c */ /* 0x000fe20003f05270 */
[----:B------:R-:W-:Y:S01]  /*9f80*/  IMAD.U32 R2, RZ, RZ, UR50 ;  /* 0x00000032ff027e24 */ /* 0x000fe2000f8e00ff */
[----:B------:R-:W-:Y:S04]  /*9f90*/  UIADD3 UR4, UPT, UPT, UR50, 0x1, URZ ;  /* 0x0000000132047890 */ /* 0x000fe8000fffe0ff */
[----:B------:R-:W-:Y:S04]  /*9fa0*/  UISETP.NE.AND UP0, UPT, UR4, 0x4, UPT ;  /* 0x000000040400788c */ /* 0x000fe8000bf05270 */
[----:B------:R-:W-:Y:S03]  /*9fb0*/  USEL UR50, UR4, URZ, UP0 ;  /* 0x000000ff04327287 */ /* 0x000fe60008000000 */
[----:B------:R-:W-:Y:S05]  /*9fc0*/  @P0 LEA R2, R2, UR48, 0x3 ;  /* 0x0000003002020c11 */ /* 0x000fea000f8e18ff */
[----:B------:R-:W-:Y:S05]  /*9fd0*/  @P0 VIADD R3, R2, 0xe0 ;  /* 0x000000e002030836 */ /* 0x000fea0000000000 */
[----:B------:R-:W-:Y:S04]  /*9fe0*/  @P0 PRMT R3, R104, 0x654, R3 ;  /* 0x0000065468030816 */ /* 0x000fe80000000003 */
[----:B------:R2:W-:Y:S03]  /*9ff0*/  @P0 SYNCS.ARRIVE.TRANS64.RED.A1T0 RZ, [R3+URZ], RZ ;  /* 0x000000ff03ff09a7 */ /* 0x0005e600081004ff */
.L_x_126:
[----:B------:R-:W-:Y:S01]  /*a000*/  R2UR UR5, R81 ;  /* 0x00000000510572ca */ /* 0x000fe200000e0000 */
[----:B------:R-:W-:Y:S01]  /*a010*/  UISETP.NE.AND UP0, UPT, UR62, URZ, UPT ;  /* 0x000000ff3e00728c */ /* 0x000fe2000bf05270 */
[----:B------:R-:W-:Y:S01]  /*a020*/  R2UR UR4, R82 ;  /* 0x00000000520472ca */ /* 0x000fe200000e0000 */
[----:B------:R-:W-:Y:S01]  /*a030*/  UIADD3 UR53, UPT, UPT, UR53, 0x4, URZ ;  /* 0x0000000435357890 */ /* 0x000fe2000fffe0ff */
[C---:B------:R-:W-:Y:S01]  /*a040*/  ISETP.NE.AND P0, PT, R0.reuse, 0x2, PT ;  /* 0x000000020000780c */ /* 0x040fe20003f05270 */
[----:B------:R-:W-:Y:S01]  /*a050*/  UMOV UR49, UR63 ;  /* 0x0000003f00317c82 */ /* 0x000fe20008000000 */
[----:B------:R-:W-:Y:S02]  /*a060*/  LOP3.LUT R83, R83, 0x1, RZ, 0x3c, !PT ;  /* 0x0000000153537812 */ /* 0x000fe400078e3cff */
[----:B--2---:R-:W-:Y:S02]  /*a070*/  SEL R3, RZ, 0x1, P0 ;  /* 0x00000001ff037807 */ /* 0x004fe40000000000 */
[----:B------:R-:W-:Y:S02]  /*a080*/  SEL R36, R0, RZ, P0 ;  /* 0x000000ff00247207 */ /* 0x000fe40000000000 */
[----:B------:R-:W-:Y:S01]  /*a090*/  LOP3.LUT R84, R84, R3, RZ, 0x3c, !PT ;  /* 0x0000000354547212 */ /* 0x000fe200078e3cff */
[----:B------:R-:W-:Y:S02]  /*a0a0*/  UIADD3 UR20, UPT, UPT, UR36, UR5, URZ ;  /* 0x0000000524147290 */ /* 0x000fe4000fffe0ff */
[----:B------:R-:W-:Y:S01]  /*a0b0*/  UIADD3 UR24, UPT, UPT, UR37, UR4, URZ ;  /* 0x0000000425187290 */ /* 0x000fe2000fffe0ff */
[----:B------:R-:W-:Y:S11]  /*a0c0*/  BRA.U UP0, `(.L_x_127) ;  /* 0xffffffbd00087547 */ /* 0x000ff6000b83ffff */
[----:B------:R-:W-:-:S13]  /*a0d0*/  R2UR UR4, R93 ;  /* 0x000000005d0472ca */ /* 0x000fda00000e0000 */
[----:B------:R-:W-:-:S09]  /*a0e0*/  UISETP.NE.AND UP0, UPT, UR4, URZ, UPT ;  /* 0x000000ff0400728c */ /* 0x000fd2000bf05270 */
[----:B------:R-:W-:Y:S05]  /*a0f0*/  BRA.U !UP0, `(.L_x_128) ;  /* 0x0000000108487547 */ /* 0x000fea000b800000 */
[----:B------:R-:W2:Y:S02]  /*a100*/  LDCU.64 UR4, c[0x0][0x890] ;  /* 0x00011200ff0477ac */ /* 0x000ea40008000a00 */
[----:B--2---:R-:W-:-:S04]  /*a110*/  UISETP.NE.U32.AND UP0, UPT, UR4, URZ, UPT ;  /* 0x000000ff0400728c */ /* 0x004fc8000bf05070 */
[----:B------:R-:W-:-:S09]  /*a120*/  UISETP.NE.AND.EX UP0, UPT, UR5, URZ, UPT, UP0 ;  /* 0x000000ff0500728c */ /* 0x000fd2000bf05300 */
[----:B------:R-:W-:Y:S05]  /*a130*/  BRA.U UP0, `(.L_x_129) ;  /* 0x00000001000c7547 */ /* 0x000fea000b800000 */
[----:B------:R-:W-:-:S13]  /*a140*/  FSETP.NEU.AND P0, PT, R41, RZ, PT ;  /* 0x000000ff2900720b */ /* 0x000fda0003f0d000 */
[----:B------:R-:W-:Y:S05]  /*a150*/  @!P0 EXIT ;  /* 0x000000000000894d */ /* 0x000fea0003800000 */
[----:B------:R-:W-:Y:S05]  /*a160*/  BRA `(.L_x_128) ;  /* 0x00000000002c7947 */ /* 0x000fea0003800000 */
.L_x_129:
[----:B------:R-:W-:Y:S01]  /*a170*/  ISETP.NE.AND P0, PT, R95, RZ, PT ;  /* 0x000000ff5f00720c */ /* 0x000fe20003f05270 */
[----:B------:R-:W-:-:S12]  /*a180*/  BSSY.RECONVERGENT B0, `(.L_x_128) ;  /* 0x0000009000007945 */ /* 0x000fd80003800200 */
[----:B------:R-:W-:Y:S05]  /*a190*/  @P0 BRA `(.L_x_130) ;  /* 0x0000000000140947 */ /* 0x000fea0003800000 */
[----:B------:R-:W2:Y:S02]  /*a1a0*/  LDCU.64 UR4, c[0x0][0x888] ;  /* 0x00011100ff0477ac */ /* 0x000ea40008000a00 */
[----:B--2---:R-:W-:-:S04]  /*a1b0*/  ISETP.NE.U32.AND P0, PT, RZ, UR4, PT ;  /* 0x00000004ff007c0c */ /* 0x004fc8000bf05070 */
[----:B------:R-:W-:-:S13]  /*a1c0*/  ISETP.NE.AND.EX P0, PT, RZ, UR5, PT, P0 ;  /* 0x00000005ff007c0c */ /* 0x000fda000bf05300 */
[----:B------:R-:W-:Y:S05]  /*a1d0*/  @!P0 EXIT ;  /* 0x000000000000894d */ /* 0x000fea0003800000 */
[----:B------:R-:W-:Y:S05]  /*a1e0*/  BRA `(.L_x_131) ;  /* 0x0000000000087947 */ /* 0x000fea0003800000 */
.L_x_130:
[----:B------:R-:W-:-:S13]  /*a1f0*/  FSETP.NEU.AND P0, PT, R41, RZ, PT ;  /* 0x000000ff2900720b */ /* 0x000fda0003f0d000 */
[----:B------:R-:W-:Y:S05]  /*a200*/  @!P0 EXIT ;  /* 0x000000000000894d */ /* 0x000fea0003800000 */
.L_x_131:
[----:B------:R-:W-:Y:S05]  /*a210*/  BSYNC.RECONVERGENT B0 ;  /* 0x0000000000007941 */ /* 0x000fea0003800200 */
.L_x_128:
[----:B------:R-:W2:Y:S01]  /*a220*/  S2UR UR5, SR_CgaCtaId ;  /* 0x00000000000579c3 */ /* 0x000ea20000008800 */
[----:B------:R-:W-:Y:S01]  /*a230*/  ULEA UR4, UR50, UR48, 0x3 ;  /* 0x0000003032047291 */ /* 0x000fe2000f8e18ff */
[----:B------:R-:W-:-:S04]  /*a240*/  DEPBAR.LE SB0, 0x0 ;  /* 0x000080000000791a */ /* 0x000fc80000000000 */
[----:B------:R-:W-:-:S04]  /*a250*/  UIADD3 UR4, UPT, UPT, UR4, 0xe0, URZ ;  /* 0x000000e004047890 */ /* 0x000fc8000fffe0ff */
[----:B--2---:R-:W-:-:S09]  /*a260*/  UPRMT UR4, UR5, 0x654, UR4 ;  /* 0x0000065405047896 */ /* 0x004fd20008000004 */
[----:B------:R-:W-:Y:S01]  /*a270*/  SYNCS.ARRIVE.TRANS64.RED.A1T0 RZ, [UR4], RZ ;  /* 0x000000ffffff79a7 */ /* 0x000fe20008100404 */
[----:B------:R-:W-:Y:S05]  /*a280*/  EXIT ;  /* 0x000000000000794d */ /* 0x000fea0003800000 */
.L_x_20:
[----:B------:R-:W-:Y:S07]  /*a290*/  MOV R0, UR41 ;  /* 0x0000002900007c02 */ /* 0x000fee0008000f00 */
.L_x_132:
[----:B-1----:R1:W2:Y:S02]  /*a2a0*/  SYNCS.PHASECHK.TRANS64.TRYWAIT P0, [R0+URZ+0x60], R5 ;  /* 0x00006005000075a7 */ /* 0x0022a400080011ff */
[----:B--2---:R-:W-:Y:S05]  /*a2b0*/  @!P0 NANOSLEEP.SYNCS 0x989680 ;  /* 0x009896800000895d */ /* 0x004fea0003900000 */
[----:B------:R-:W2:Y:S02]  /*a2c0*/  @!P0 SYNCS.PHASECHK.TRANS64 P0, [R0+URZ+0x60], R5 ;  /* 0x00006005000085a7 */ /* 0x000ea400080010ff */
[----:B--2---:R-:W-:Y:S05]  /*a2d0*/  @!P0 BRA `(.L_x_132) ;  /* 0xfffffffc00f08947 */ /* 0x004fea000383ffff */
[----:B------:R-:W-:Y:S05]  /*a2e0*/  BRA `(.L_x_19) ;  /* 0xffffff7800487947 */ /* 0x000fea000383ffff */
.L_x_26:
[----:B------:R-:W-:Y:S07]  /*a2f0*/  MOV R0, UR29 ;  /* 0x0000001d00007c02 */ /* 0x000fee0008000f00 */
.L_x_133:
[----:B-1----:R1:W2:Y:S02]  /*a300*/  SYNCS.PHASECHK.TRANS64.TRYWAIT P0, [R0+URZ+0x60], R5 ;  /* 0x00006005000075a7 */ /* 0x0022a400080011ff */
[----:B--2---:R-:W-:Y:S05]  /*a310*/  @!P0 NANOSLEEP.SYNCS 0x989680 ;  /* 0x009896800000895d */ /* 0x004fea0003900000 */
[----:B------:R-:W2:Y:S02]  /*a320*/  @!P0 SYNCS.PHASECHK.TRANS64 P0, [R0+URZ+0x60], R5 ;  /* 0x00006005000085a7 */ /* 0x000ea400080010ff */
[----:B--2---:R-:W-:Y:S05]  /*a330*/  @!P0 BRA `(.L_x_133) ;  /* 0xfffffffc00f08947 */ /* 0x004fea000383ffff */
[----:B------:R-:W-:Y:S05]  /*a340*/  BRA `(.L_x_25) ;  /* 0xffffff7c00947947 */ /* 0x000fea000383ffff */
.L_x_30:
[----:B------:R-:W-:-:S07]  /*a350*/  MOV R0, UR38 ;  /* 0x0000002600007c02 */ /* 0x000fce0008000f00 */
.L_x_134:
[----:B-1----:R1:W2:Y:S02]  /*a360*/  SYNCS.PHASECHK.TRANS64.TRYWAIT P0, [R0+URZ+0x110], R3 ;  /* 0x00011003000075a7 */ /* 0x0022a400080011ff */
[----:B--2---:R-:W-:Y:S05]  /*a370*/  @!P0 NANOSLEEP.SYNCS 0x989680 ;  /* 0x009896800000895d */ /* 0x004fea0003900000 */
[----:B------:R-:W2:Y:S02]  /*a380*/  @!P0 SYNCS.PHASECHK.TRANS64 P0, [R0+URZ+0x110], R3 ;  /* 0x00011003000085a7 */ /* 0x000ea400080010ff */
[----:B--2---:R-:W-:Y:S05]  /*a390*/  @!P0 BRA `(.L_x_134) ;  /* 0xfffffffc00f08947 */ /* 0x004fea000383ffff */
[----:B------:R-:W-:Y:S05]  /*a3a0*/  BRA `(.L_x_135) ;  /* 0xffffff80007c7947 */ /* 0x000fea000383ffff */
.L_x_34:
[----:B------:R-:W-:-:S07]  /*a3b0*/  MOV R0, UR4 ;  /* 0x0000000400007c02 */ /* 0x000fce0008000f00 */
.L_x_136:
[----:B-1----:R1:W2:Y:S02]  /*a3c0*/  SYNCS.PHASECHK.TRANS64.TRYWAIT P0, [R0+URZ], R3 ;  /* 0x00000003000075a7 */ /* 0x0022a400080011ff */
[----:B--2---:R-:W-:Y:S05]  /*a3d0*/  @!P0 NANOSLEEP.SYNCS 0x989680 ;  /* 0x009896800000895d */ /* 0x004fea0003900000 */
[----:B------:R-:W2:Y:S02]  /*a3e0*/  @!P0 SYNCS.PHASECHK.TRANS64 P0, [R0+URZ], R3 ;  /* 0x00000003000085a7 */ /* 0x000ea400080010ff */
[----:B--2---:R-:W-:Y:S05]  /*a3f0*/  @!P0 BRA `(.L_x_136) ;  /* 0xfffffffc00f08947 */ /* 0x004fea000383ffff */
[----:B------:R-:W-:Y:S05]  /*a400*/  BRA `(.L_x_137) ;  /* 0xffffff8800107947 */ /* 0x000fea000383ffff */
.L_x_35:
[----:B------:R-:W-:-:S07]  /*a410*/  MOV R0, UR5 ;  /* 0x0000000500007c02 */ /* 0x000fce0008000f00 */
.L_x_138:
[----:B-1----:R1:W2:Y:S02]  /*a420*/  SYNCS.PHASECHK.TRANS64.TRYWAIT P0, [R0+URZ], R3 ;  /* 0x00000003000075a7 */ /* 0x0022a400080011ff */
[----:B--2---:R-:W-:Y:S05]  /*a430*/  @!P0 NANOSLEEP.SYNCS 0x989680 ;  /* 0x009896800000895d */ /* 0x004fea0003900000 */
[----:B------:R-:W2:Y:S02]  /*a440*/  @!P0 SYNCS.PHASECHK.TRANS64 P0, [R0+URZ], R3 ;  /* 0x00000003000085a7 */ /* 0x000ea400080010ff */
[----:B--2---:R-:W-:Y:S05]  /*a450*/  @!P0 BRA `(.L_x_138) ;  /* 0xfffffffc00f08947 */ /* 0x004fea000383ffff */
[----:B------:R-:W-:Y:S05]  /*a460*/  BRA `(.L_x_139) ;  /* 0xffffff8800207947 */ /* 0x000fea000383ffff */
.L_x_36:
[----:B------:R-:W-:-:S07]  /*a470*/  MOV R0, UR5 ;  /* 0x0000000500007c02 */ /* 0x000fce0008000f00 */
.L_x_140:
[----:B-1----:R1:W2:Y:S02]  /*a480*/  SYNCS.PHASECHK.TRANS64.TRYWAIT P0, [R0+URZ], R3 ;  /* 0x00000003000075a7 */ /* 0x0022a400080011ff */
[----:B--2---:R-:W-:Y:S05]  /*a490*/  @!P0 NANOSLEEP.SYNCS 0x989680 ;  /* 0x009896800000895d */ /* 0x004fea0003900000 */
[----:B------:R-:W2:Y:S02]  /*a4a0*/  @!P0 SYNCS.PHASECHK.TRANS64 P0, [R0+URZ], R3 ;  /* 0x00000003000085a7 */ /* 0x000ea400080010ff */
[----:B--2---:R-:W-:Y:S05]  /*a4b0*/  @!P0 BRA `(.L_x_140) ;  /* 0xfffffffc00f08947 */ /* 0x004fea000383ffff */
[----:B------:R-:W-:Y:S05]  /*a4c0*/  BRA `(.L_x_141) ;  /* 0xffffff8800307947 */ /* 0x000fea000383ffff */
.L_x_37:
[----:B------:R-:W-:-:S07]  /*a4d0*/  MOV R0, UR5 ;  /* 0x0000000500007c02 */ /* 0x000fce0008000f00 */
.L_x_142:
[----:B-1----:R1:W2:Y:S02]  /*a4e0*/  SYNCS.PHASECHK.TRANS64.TRYWAIT P0, [R0+URZ], R3 ;  /* 0x00000003000075a7 */ /* 0x0022a400080011ff */
[----:B--2---:R-:W-:Y:S05]  /*a4f0*/  @!P0 NANOSLEEP.SYNCS 0x989680 ;  /* 0x009896800000895d */ /* 0x004fea0003900000 */
[----:B------:R-:W2:Y:S02]  /*a500*/  @!P0 SYNCS.PHASECHK.TRANS64 P0, [R0+URZ], R3 ;  /* 0x00000003000085a7 */ /* 0x000ea400080010ff */
[----:B--2---:R-:W-:Y:S05]  /*a510*/  @!P0 BRA `(.L_x_142) ;  /* 0xfffffffc00f08947 */ /* 0x004fea000383ffff */
[----:B------:R-:W-:Y:S05]  /*a520*/  BRA `(.L_x_143) ;  /* 0xffffff8800407947 */ /* 0x000fea000383ffff */
.L_x_38:
[----:B------:R-:W-:-:S07]  /*a530*/  MOV R0, UR5 ;  /* 0x0000000500007c02 */ /* 0x000fce0008000f00 */
.L_x_144:
[----:B-1----:R1:W2:Y:S02]  /*a540*/  SYNCS.PHASECHK.TRANS64.TRYWAIT P0, [R0+URZ], R3 ;  /* 0x00000003000075a7 */ /* 0x0022a400080011ff */
[----:B--2---:R-:W-:Y:S05]  /*a550*/  @!P0 NANOSLEEP.SYNCS 0x989680 ;  /* 0x009896800000895d */ /* 0x004fea0003900000 */
[----:B------:R-:W2:Y:S02]  /*a560*/  @!P0 SYNCS.PHASECHK.TRANS64 P0, [R0+URZ], R3 ;  /* 0x00000003000085a7 */ /* 0x000ea400080010ff */
[----:B--2---:R-:W-:Y:S05]  /*a570*/  @!P0 BRA `(.L_x_144) ;  /* 0xfffffffc00f08947 */ /* 0x004fea000383ffff */
[----:B------:R-:W-:Y:S05]  /*a580*/  BRA `(.L_x_145) ;  /* 0xffffff8800507947 */ /* 0x000fea000383ffff */
.L_x_39:
[----:B------:R-:W-:-:S07]  /*a590*/  MOV R0, UR5 ;  /* 0x0000000500007c02 */ /* 0x000fce0008000f00 */
.L_x_146:
[----:B-1----:R1:W2:Y:S02]  /*a5a0*/  SYNCS.PHASECHK.TRANS64.TRYWAIT P0, [R0+URZ], R3 ;  /* 0x00000003000075a7 */ /* 0x0022a400080011ff */
[----:B--2---:R-:W-:Y:S05]  /*a5b0*/  @!P0 NANOSLEEP.SYNCS 0x989680 ;  /* 0x009896800000895d */ /* 0x004fea0003900000 */
[----:B------:R-:W2:Y:S02]  /*a5c0*/  @!P0 SYNCS.PHASECHK.TRANS64 P0, [R0+URZ], R3 ;  /* 0x00000003000085a7 */ /* 0x000ea400080010ff */
[----:B--2---:R-:W-:Y:S05]  /*a5d0*/  @!P0 BRA `(.L_x_146) ;  /* 0xfffffffc00f08947 */ /* 0x004fea000383ffff */
[----:B------:R-:W-:Y:S05]  /*a5e0*/  BRA `(.L_x_147) ;  /* 0xffffff8800607947 */ /* 0x000fea000383ffff */
.L_x_40:
[----:B------:R-:W-:-:S07]  /*a5f0*/  MOV R0, UR5 ;  /* 0x0000000500007c02 */ /* 0x000fce0008000f00 */
.L_x_148:
[----:B-1----:R1:W2:Y:S02]  /*a600*/  SYNCS.PHASECHK.TRANS64.TRYWAIT P0, [R0+URZ], R3 ;  /* 0x00000003000075a7 */ /* 0x0022a400080011ff */
[----:B--2---:R-:W-:Y:S05]  /*a610*/  @!P0 NANOSLEEP.SYNCS 0x989680 ;  /* 0x009896800000895d */ /* 0x004fea0003900000 */
[----:B------:R-:W2:Y:S02]  /*a620*/  @!P0 SYNCS.PHASECHK.TRANS64 P0, [R0+URZ], R3 ;  /* 0x00000003000085a7 */ /* 0x000ea400080010ff */
[----:B--2---:R-:W-:Y:S05]  /*a630*/  @!P0 BRA `(.L_x_148) ;  /* 0xfffffffc00f08947 */ /* 0x004fea000383ffff */
[----:B------:R-:W-:Y:S05]  /*a640*/  BRA `(.L_x_149) ;  /* 0xffffff8800707947 */ /* 0x000fea000383ffff */
.L_x_41:
[----:B------:R-:W-:-:S07]  /*a650*/  MOV R0, UR5 ;  /* 0x0000000500007c02 */ /* 0x000fce0008000f00 */
.L_x_150:
[----:B-1----:R1:W2:Y:S02]  /*a660*/  SYNCS.PHASECHK.TRANS64.TRYWAIT P0, [R0+URZ], R3 ;  /* 0x00000003000075a7 */ /* 0x0022a400080011ff */
[----:B--2---:R-:W-:Y:S05]  /*a670*/  @!P0 NANOSLEEP.SYNCS 0x989680 ;  /* 0x009896800000895d */ /* 0x004fea0003900000 */
[----:B------:R-:W2:Y:S02]  /*a680*/  @!P0 SYNCS.PHASECHK.TRANS64 P0, [R0+URZ], R3 ;  /* 0x00000003000085a7 */ /* 0x000ea400080010ff */
[----:B--2---:R-:W-:Y:S05]  /*a690*/  @!P0 BRA `(.L_x_150) ;  /* 0xfffffffc00f08947 */ /* 0x004fea000383ffff */
[----:B------:R-:W-:Y:S05]  /*a6a0*/  BRA `(.L_x_151) ;  /* 0xffffff8800807947 */ /* 0x000fea000383ffff */
.L_x_42:
[----:B------:R-:W-:-:S07]  /*a6b0*/  MOV R0, UR5 ;  /* 0x0000000500007c02 */ /* 0x000fce0008000f00 */
.L_x_152:
[----:B-1----:R1:W2:Y:S02]  /*a6c0*/  SYNCS.PHASECHK.TRANS64.TRYWAIT P0, [R0+URZ], R3 ;  /* 0x00000003000075a7 */ /* 0x0022a400080011ff */
[----:B--2---:R-:W-:Y:S05]  /*a6d0*/  @!P0 NANOSLEEP.SYNCS 0x989680 ;  /* 0x009896800000895d */ /* 0x004fea0003900000 */
[----:B------:R-:W2:Y:S02]  /*a6e0*/  @!P0 SYNCS.PHASECHK.TRANS64 P0, [R0+URZ], R3 ;  /* 0x00000003000085a7 */ /* 0x000ea400080010ff */
[----:B--2---:R-:W-:Y:S05]  /*a6f0*/  @!P0 BRA `(.L_x_152) ;  /* 0xfffffffc00f08947 */ /* 0x004fea000383ffff */
[----:B------:R-:W-:Y:S05]  /*a700*/  BRA `(.L_x_153) ;  /* 0xffffff8800907947 */ /* 0x000fea000383ffff */
.L_x_43:
[----:B------:R-:W-:-:S07]  /*a710*/  MOV R0, UR5 ;  /* 0x0000000500007c02 */ /* 0x000fce0008000f00 */
.L_x_154:
[----:B-1----:R1:W2:Y:S02]  /*a720*/  SYNCS.PHASECHK.TRANS64.TRYWAIT P0, [R0+URZ], R3 ;  /* 0x00000003000075a7 */ /* 0x0022a400080011ff */
[----:B--2---:R-:W-:Y:S05]  /*a730*/  @!P0 NANOSLEEP.SYNCS 0x989680 ;  /* 0x009896800000895d */ /* 0x004fea0003900000 */
[----:B------:R-:W2:Y:S02]  /*a740*/  @!P0 SYNCS.PHASECHK.TRANS64 P0, [R0+URZ], R3 ;  /* 0x00000003000085a7 */ /* 0x000ea400080010ff */
[----:B--2---:R-:W-:Y:S05]  /*a750*/  @!P0 BRA `(.L_x_154) ;  /* 0xfffffffc00f08947 */ /* 0x004fea000383ffff */
[----:B------:R-:W-:Y:S05]  /*a760*/  BRA `(.L_x_155) ;  /* 0xffffff8800a07947 */ /* 0x000fea000383ffff */
.L_x_44:
[----:B------:R-:W-:-:S07]  /*a770*/  MOV R0, UR5 ;  /* 0x0000000500007c02 */ /* 0x000fce0008000f00 */
.L_x_156:
[----:B-1----:R1:W2:Y:S02]  /*a780*/  SYNCS.PHASECHK.TRANS64.TRYWAIT P0, [R0+URZ], R3 ;  /* 0x00000003000075a7 */ /* 0x0022a400080011ff */
[----:B--2---:R-:W-:Y:S05]  /*a790*/  @!P0 NANOSLEEP.SYNCS 0x989680 ;  /* 0x009896800000895d */ /* 0x004fea0003900000 */
[----:B------:R-:W2:Y:S02]  /*a7a0*/  @!P0 SYNCS.PHASECHK.TRANS64 P0, [R0+URZ], R3 ;  /* 0x00000003000085a7 */ /* 0x000ea400080010ff */
[----:B--2---:R-:W-:Y:S05]  /*a7b0*/  @!P0 BRA `(.L_x_156) ;  /* 0xfffffffc00f08947 */ /* 0x004fea000383ffff */
[----:B------:R-:W-:Y:S05]  /*a7c0*/  BRA `(.L_x_157) ;  /* 0xffffff8800b07947 */ /* 0x000fea000383ffff */
.L_x_47:
[----:B------:R-:W-:-:S07]  /*a7d0*/  MOV R4, UR4 ;  /* 0x0000000400047c02 */ /* 0x000fce0008000f00 */
.L_x_158:
[----:B--2---:R2:W3:Y:S02]  /*a7e0*/  SYNCS.PHASECHK.TRANS64.TRYWAIT P1, [R4+URZ+0x118], R7 ;  /* 0x00011807040075a7 */ /* 0x0044e400080211ff */
[----:B---3--:R-:W-:Y:S05]  /*a7f0*/  @!P1 NANOSLEEP.SYNCS 0x989680 ;  /* 0x009896800000995d */ /* 0x008fea0003900000 */
[----:B------:R-:W3:Y:S02]  /*a800*/  @!P1 SYNCS.PHASECHK.TRANS64 P1, [R4+URZ+0x118], R7 ;  /* 0x00011807040095a7 */ /* 0x000ee400080210ff */
[----:B---3--:R-:W-:Y:S05]  /*a810*/  @!P1 BRA `(.L_x_158) ;  /* 0xfffffffc00f09947 */ /* 0x008fea000383ffff */
[----:B------:R-:W-:Y:S05]  /*a820*/  BRA `(.L_x_159) ;  /* 0xffffff8c00207947 */ /* 0x000fea000383ffff */
.L_x_48:
[----:B--2---:R-:W-:-:S07]  /*a830*/  MOV R4, UR4 ;  /* 0x0000000400047c02 */ /* 0x004fce0008000f00 */
.L_x_160:
[----:B--2---:R2:W3:Y:S02]  /*a840*/  SYNCS.PHASECHK.TRANS64.TRYWAIT P1, [R4+URZ+0x110], R5 ;  /* 0x00011005040075a7 */ /* 0x0044e400080211ff */
[----:B---3--:R-:W-:Y:S05]  /*a850*/  @!P1 NANOSLEEP.SYNCS 0x989680 ;  /* 0x009896800000995d */ /* 0x008fea0003900000 */
[----:B------:R-:W3:Y:S02]  /*a860*/  @!P1 SYNCS.PHASECHK.TRANS64 P1, [R4+URZ+0x110], R5 ;  /* 0x00011005040095a7 */ /* 0x000ee400080210ff */
[----:B---3--:R-:W-:Y:S05]  /*a870*/  @!P1 BRA `(.L_x_160) ;  /* 0xfffffffc00f09947 */ /* 0x008fea000383ffff */
[----:B------:R-:W-:Y:S05]  /*a880*/  BRA `(.L_x_161) ;  /* 0xffffff8c00287947 */ /* 0x000fea000383ffff */
.L_x_56:
[----:B------:R-:W-:-:S07]  /*a890*/  MOV R0, UR19 ;  /* 0x0000001300007c02 */ /* 0x000fce0008000f00 */
.L_x_162:
[----:B-1----:R1:W2:Y:S02]  /*a8a0*/  SYNCS.PHASECHK.TRANS64.TRYWAIT P0, [R0+URZ+0x110], R5 ;  /* 0x00011005000075a7 */ /* 0x0022a400080011ff */
[----:B--2---:R-:W-:Y:S05]  /*a8b0*/  @!P0 NANOSLEEP.SYNCS 0x989680 ;  /* 0x009896800000895d */ /* 0x004fea0003900000 */
[----:B------:R-:W2:Y:S02]  /*a8c0*/  @!P0 SYNCS.PHASECHK.TRANS64 P0, [R0+URZ+0x110], R5 ;  /* 0x00011005000085a7 */ /* 0x000ea400080010ff */
[----:B--2---:R-:W-:Y:S05]  /*a8d0*/  @!P0 BRA `(.L_x_162) ;  /* 0xfffffffc00f08947 */ /* 0x004fea000383ffff */
[----:B------:R-:W-:Y:S05]  /*a8e0*/  BRA `(.L_x_163) ;  /* 0xffffff9000a07947 */ /* 0x000fea000383ffff */
.L_x_57:
[----:B------:R-:W-:-:S07]  /*a8f0*/  MOV R5, UR23 ;  /* 0x0000001700057c02 */ /* 0x000fce0008000f00 */
.L_x_164:
[----:B-1----:R1:W2:Y:S02]  /*a900*/  SYNCS.PHASECHK.TRANS64.TRYWAIT P0, [R5+URZ+0x130], R0 ;  /* 0x00013000050075a7 */ /* 0x0022a400080011ff */
[----:B--2---:R-:W-:Y:S05]  /*a910*/  @!P0 NANOSLEEP.SYNCS 0x989680 ;  /* 0x009896800000895d */ /* 0x004fea0003900000 */
[----:B------:R-:W2:Y:S02]  /*a920*/  @!P0 SYNCS.PHASECHK.TRANS64 P0, [R5+URZ+0x130], R0 ;  /* 0x00013000050085a7 */ /* 0x000ea400080010ff */
[----:B--2---:R-:W-:Y:S05]  /*a930*/  @!P0 BRA `(.L_x_164) ;  /* 0xfffffffc00f08947 */ /* 0x004fea000383ffff */
[----:B------:R-:W-:Y:S05]  /*a940*/  BRA `(.L_x_165) ;  /* 0xffffff9000bc7947 */ /* 0x000fea000383ffff */
.L_x_60:
[----:B-1----:R-:W-:Y:S07]  /*a950*/  MOV R0, UR15 ;  /* 0x0000000f00007c02 */ /* 0x002fee0008000f00 */
.L_x_166:
[----:B-1----:R1:W2:Y:S02]  /*a960*/  SYNCS.PHASECHK.TRANS64.TRYWAIT P0, [R0+URZ], R5 ;  /* 0x00000005000075a7 */ /* 0x0022a400080011ff */
[----:B--2---:R-:W-:Y:S05]  /*a970*/  @!P0 NANOSLEEP.SYNCS 0x989680 ;  /* 0x009896800000895d */ /* 0x004fea0003900000 */
[----:B------:R-:W2:Y:S02]  /*a980*/  @!P0 SYNCS.PHASECHK.TRANS64 P0, [R0+URZ], R5 ;  /* 0x00000005000085a7 */ /* 0x000ea400080010ff */
[----:B--2---:R-:W-:Y:S05]  /*a990*/  @!P0 BRA `(.L_x_166) ;  /* 0xfffffffc00f08947 */ /* 0x004fea000383ffff */
[----:B------:R-:W-:Y:S05]  /*a9a0*/  BRA `(.L_x_59) ;  /* 0xffffff9000ec7947 */ /* 0x000fea000383ffff */
.L_x_63:
[----:B------:R-:W-:-:S07]  /*a9b0*/  MOV R0, UR4 ;  /* 0x0000000400007c02 */ /* 0x000fce0008000f00 */
.L_x_167:
[----:B-1----:R1:W3:Y:S02]  /*a9c0*/  SYNCS.PHASECHK.TRANS64.TRYWAIT P0, [R0+URZ], R3 ;  /* 0x00000003000075a7 */ /* 0x0022e400080011ff */
[----:B---3--:R-:W-:Y:S05]  /*a9d0*/  @!P0 NANOSLEEP.SYNCS 0x989680 ;  /* 0x009896800000895d */ /* 0x008fea0003900000 */
[----:B------:R-:W3:Y:S02]  /*a9e0*/  @!P0 SYNCS.PHASECHK.TRANS64 P0, [R0+URZ], R3 ;  /* 0x00000003000085a7 */ /* 0x000ee400080010ff */
[----:B---3--:R-:W-:Y:S05]  /*a9f0*/  @!P0 BRA `(.L_x_167) ;  /* 0xfffffffc00f08947 */ /* 0x008fea000383ffff */
[----:B------:R-:W-:Y:S05]  /*aa00*/  BRA `(.L_x_168) ;  /* 0xffffff9400ac7947 */ /* 0x000fea000383ffff */
.L_x_64:
[----:B------:R-:W-:-:S07]  /*aa10*/  MOV R0, UR4 ;  /* 0x0000000400007c02 */ /* 0x000fce0008000f00 */
.L_x_169:
[----:B-1----:R1:W2:Y:S02]  /*aa20*/  SYNCS.PHASECHK.TRANS64.TRYWAIT P0, [R0+URZ], R3 ;  /* 0x00000003000075a7 */ /* 0x0022a400080011ff */
[----:B--2---:R-:W-:Y:S05]  /*aa30*/  @!P0 NANOSLEEP.SYNCS 0x989680 ;  /* 0x009896800000895d */ /* 0x004fea0003900000 */
[----:B------:R-:W2:Y:S02]  /*aa40*/  @!P0 SYNCS.PHASECHK.TRANS64 P0, [R0+URZ], R3 ;  /* 0x00000003000085a7 */ /* 0x000ea400080010ff */
[----:B--2---:R-:W-:Y:S05]  /*aa50*/  @!P0 BRA `(.L_x_169) ;  /* 0xfffffffc00f08947 */ /* 0x004fea000383ffff */
[----:B------:R-:W-:Y:S05]  /*aa60*/  BRA `(.L_x_170) ;  /* 0xffffff9400b87947 */ /* 0x000fea000383ffff */
.L_x_69:
[----:B------:R-:W-:Y:S07]  /*aa70*/  MOV R0, UR31 ;  /* 0x0000001f00007c02 */ /* 0x000fee0008000f00 */
.L_x_171:
[----:B-1----:R1:W2:Y:S02]  /*aa80*/  SYNCS.PHASECHK.TRANS64.TRYWAIT P0, [R0+URZ+0x110], R3 ;  /* 0x00011003000075a7 */ /* 0x0022a400080011ff */
[----:B--2---:R-:W-:Y:S05]  /*aa90*/  @!P0 NANOSLEEP.SYNCS 0x989680 ;  /* 0x009896800000895d */ /* 0x004fea0003900000 */
[----:B------:R-:W2:Y:S02]  /*aaa0*/  @!P0 SYNCS.PHASECHK.TRANS64 P0, [R0+URZ+0x110], R3 ;  /* 0x00011003000085a7 */ /* 0x000ea400080010ff */
[----:B--2---:R-:W-:Y:S05]  /*aab0*/  @!P0 BRA `(.L_x_171) ;  /* 0xfffffffc00f08947 */ /* 0x004fea000383ffff */
[----:B------:R-:W-:Y:S05]  /*aac0*/  BRA `(.L_x_172) ;  /* 0xffffff9c00607947 */ /* 0x000fea000383ffff */
.L_x_72:
[----:B------:R-:W-:Y:S07]  /*aad0*/  MOV R3, UR31 ;  /* 0x0000001f00037c02 */ /* 0x000fee0008000f00 */
.L_x_173:
[----:B-1----:R1:W2:Y:S02]  /*aae0*/  SYNCS.PHASECHK.TRANS64.TRYWAIT P1, [R3+URZ+0x108], R12 ;  /* 0x0001080c030075a7 */ /* 0x0022a400080211ff */
[----:B--2---:R-:W-:Y:S05]  /*aaf0*/  @!P1 NANOSLEEP.SYNCS 0x989680 ;  /* 0x009896800000995d */ /* 0x004fea0003900000 */
[----:B------:R-:W2:Y:S02]  /*ab00*/  @!P1 SYNCS.PHASECHK.TRANS64 P1, [R3+URZ+0x108], R12 ;  /* 0x0001080c030095a7 */ /* 0x000ea400080210ff */
[----:B--2---:R-:W-:Y:S05]  /*ab10*/  @!P1 BRA `(.L_x_173) ;  /* 0xfffffffc00f09947 */ /* 0x004fea000383ffff */
[----:B------:R-:W-:Y:S05]  /*ab20*/  BRA `(.L_x_71) ;  /* 0xffffffa000b87947 */ /* 0x000fea000383ffff */
.L_x_75:
[----:B------:R-:W-:Y:S07]  /*ab30*/  MOV R0, UR31 ;  /* 0x0000001f00007c02 */ /* 0x000fee0008000f00 */
.L_x_174:
[----:B-1----:R1:W2:Y:S02]  /*ab40*/  SYNCS.PHASECHK.TRANS64.TRYWAIT P1, [R0+URZ+0xe0], R9 ;  /* 0x0000e009000075a7 */ /* 0x0022a400080211ff */
[----:B--2---:R-:W-:Y:S05]  /*ab50*/  @!P1 NANOSLEEP.SYNCS 0x989680 ;  /* 0x009896800000995d */ /* 0x004fea0003900000 */
[----:B------:R-:W2:Y:S02]  /*ab60*/  @!P1 SYNCS.PHASECHK.TRANS64 P1, [R0+URZ+0xe0], R9 ;  /* 0x0000e009000095a7 */ /* 0x000ea400080210ff */
[----:B--2---:R-:W-:Y:S05]  /*ab70*/  @!P1 BRA `(.L_x_174) ;  /* 0xfffffffc00f09947 */ /* 0x004fea000383ffff */
[----:B------:R-:W-:Y:S05]  /*ab80*/  BRA `(.L_x_175) ;  /* 0xffffffa400d87947 */ /* 0x000fea000383ffff */
.L_x_76:
[----:B------:R-:W-:Y:S07]  /*ab90*/  MOV R0, UR31 ;  /* 0x0000001f00007c02 */ /* 0x000fee0008000f00 */
.L_x_176:
[----:B-1----:R1:W2:Y:S02]  /*aba0*/  SYNCS.PHASECHK.TRANS64.TRYWAIT P1, [R0+URZ+0xe8], R9 ;  /* 0x0000e809000075a7 */ /* 0x0022a400080211ff */
[----:B--2---:R-:W-:Y:S05]  /*abb0*/  @!P1 NANOSLEEP.SYNCS 0x989680 ;  /* 0x009896800000995d */ /* 0x004fea0003900000 */
[----:B------:R-:W2:Y:S02]  /*abc0*/  @!P1 SYNCS.PHASECHK.TRANS64 P1, [R0+URZ+0xe8], R9 ;  /* 0x0000e809000095a7 */ /* 0x000ea400080210ff */
[----:B--2---:R-:W-:Y:S05]  /*abd0*/  @!P1 BRA `(.L_x_176) ;  /* 0xfffffffc00f09947 */ /* 0x004fea000383ffff */
[----:B------:R-:W-:Y:S05]  /*abe0*/  BRA `(.L_x_177) ;  /* 0xffffffa800107947 */ /* 0x000fea000383ffff */
.L_x_77:
[----:B------:R-:W-:Y:S07]  /*abf0*/  MOV R0, UR31 ;  /* 0x0000001f00007c02 */ /* 0x000fee0008000f00 */
.L_x_178:
[----:B-1----:R1:W2:Y:S02]  /*ac00*/  SYNCS.PHASECHK.TRANS64.TRYWAIT P1, [R0+URZ+0xf0], R9 ;  /* 0x0000f009000075a7 */ /* 0x0022a400080211ff */
[----:B--2---:R-:W-:Y:S05]  /*ac10*/  @!P1 NANOSLEEP.SYNCS 0x989680 ;  /* 0x009896800000995d */ /* 0x004fea0003900000 */
[----:B------:R-:W2:Y:S02]  /*ac20*/  @!P1 SYNCS.PHASECHK.TRANS64 P1, [R0+URZ+0xf0], R9 ;  /* 0x0000f009000095a7 */ /* 0x000ea400080210ff */
[----:B--2---:R-:W-:Y:S05]  /*ac30*/  @!P1 BRA `(.L_x_178) ;  /* 0xfffffffc00f09947 */ /* 0x004fea000383ffff */
[----:B------:R-:W-:Y:S05]  /*ac40*/  BRA `(.L_x_179) ;  /* 0xffffffa800587947 */ /* 0x000fea000383ffff */
.L_x_78:
[----:B------:R-:W-:Y:S07]  /*ac50*/  MOV R0, UR31 ;  /* 0x0000001f00007c02 */ /* 0x000fee0008000f00 */
.L_x_180:
[----:B-1----:R1:W2:Y:S02]  /*ac60*/  SYNCS.PHASECHK.TRANS64.TRYWAIT P0, [R0+URZ+0xf8], R9 ;  /* 0x0000f809000075a7 */ /* 0x0022a400080011ff */
[----:B--2---:R-:W-:Y:S05]  /*ac70*/  @!P0 NANOSLEEP.SYNCS 0x989680 ;  /* 0x009896800000895d */ /* 0x004fea0003900000 */
[----:B------:R-:W2:Y:S02]  /*ac80*/  @!P0 SYNCS.PHASECHK.TRANS64 P0, [R0+URZ+0xf8], R9 ;  /* 0x0000f809000085a7 */ /* 0x000ea400080010ff */
[----:B--2---:R-:W-:Y:S05]  /*ac90*/  @!P0 BRA `(.L_x_180) ;  /* 0xfffffffc00f08947 */ /* 0x004fea000383ffff */
[----:B------:R-:W-:Y:S05]  /*aca0*/  BRA `(.L_x_181) ;  /* 0xffffffa800a87947 */ /* 0x000fea000383ffff */
.L_x_80:
[----:B------:R-:W-:-:S07]  /*acb0*/  MOV R0, UR31 ;  /* 0x0000001f00007c02 */ /* 0x000fce0008000f00 */
.L_x_182:
[----:B--2---:R2:W3:Y:S02]  /*acc0*/  SYNCS.PHASECHK.TRANS64.TRYWAIT P0, [R0+URZ+0xe0], R3 ;  /* 0x0000e003000075a7 */ /* 0x0044e400080011ff */
[----:B---3--:R-:W-:Y:S05]  /*acd0*/  @!P0 NANOSLEEP.SYNCS 0x989680 ;  /* 0x009896800000895d */ /* 0x008fea0003900000 */
[----:B------:R-:W3:Y:S02]  /*ace0*/  @!P0 SYNCS.PHASECHK.TRANS64 P0, [R0+URZ+0xe0], R3 ;  /* 0x0000e003000085a7 */ /* 0x000ee400080010ff */
[----:B---3--:R-:W-:Y:S05]  /*acf0*/  @!P0 BRA `(.L_x_182) ;  /* 0xfffffffc00f08947 */ /* 0x008fea000383ffff */
[----:B------:R-:W-:Y:S05]  /*ad00*/  BRA `(.L_x_183) ;  /* 0xffffffac000c7947 */ /* 0x000fea000383ffff */
.L_x_81:
[----:B--2---:R-:W-:-:S07]  /*ad10*/  MOV R0, UR31 ;  /* 0x0000001f00007c02 */ /* 0x004fce0008000f00 */
.L_x_184:
[----:B--2---:R2:W3:Y:S02]  /*ad20*/  SYNCS.PHASECHK.TRANS64.TRYWAIT P0, [R0+URZ+0xe8], R3 ;  /* 0x0000e803000075a7 */ /* 0x0044e400080011ff */
[----:B---3--:R-:W-:Y:S05]  /*ad30*/  @!P0 NANOSLEEP.SYNCS 0x989680 ;  /* 0x009896800000895d */ /* 0x008fea0003900000 */
[----:B------:R-:W3:Y:S02]  /*ad40*/  @!P0 SYNCS.PHASECHK.TRANS64 P0, [R0+URZ+0xe8], R3 ;  /* 0x0000e803000085a7 */ /* 0x000ee400080010ff */
[----:B---3--:R-:W-:Y:S05]  /*ad50*/  @!P0 BRA `(.L_x_184) ;  /* 0xfffffffc00f08947 */ /* 0x008fea000383ffff */
[----:B------:R-:W-:Y:S05]  /*ad60*/  BRA `(.L_x_185) ;  /* 0xffffffa800fc7947 */ /* 0x000fea000383ffff */
.L_x_82:
[----:B--2---:R-:W-:-:S07]  /*ad70*/  MOV R0, UR31 ;  /* 0x0000001f00007c02 */ /* 0x004fce0008000f00 */
.L_x_186:
[----:B--2---:R2:W3:Y:S02]  /*ad80*/  SYNCS.PHASECHK.TRANS64.TRYWAIT P0, [R0+URZ+0xf0], R3 ;  /* 0x0000f003000075a7 */ /* 0x0044e400080011ff */
[----:B---3--:R-:W-:Y:S05]  /*ad90*/  @!P0 NANOSLEEP.SYNCS 0x989680 ;  /* 0x009896800000895d */ /* 0x008fea0003900000 */
[----:B------:R-:W3:Y:S02]  /*ada0*/  @!P0 SYNCS.PHASECHK.TRANS64 P0, [R0+URZ+0xf0], R3 ;  /* 0x0000f003000085a7 */ /* 0x000ee400080010ff */
[----:B---3--:R-:W-:Y:S05]  /*adb0*/  @!P0 BRA `(.L_x_186) ;  /* 0xfffffffc00f08947 */ /* 0x008fea000383ffff */
[----:B------:R-:W-:Y:S05]  /*adc0*/  BRA `(.L_x_187) ;  /* 0xffffffa800ec7947 */ /* 0x000fea000383ffff */
.L_x_84:
[----:B------:R-:W-:Y:S07]  /*add0*/  MOV R0, UR48 ;  /* 0x0000003000007c02 */ /* 0x000fee0008000f00 */
.L_x_188:
[----:B-1----:R1:W2:Y:S02]  /*ade0*/  SYNCS.PHASECHK.TRANS64.TRYWAIT P0, [R0+URZ+0x110], R3 ;  /* 0x00011003000075a7 */ /* 0x0022a400080011ff */
[----:B--2---:R-:W-:Y:S05]  /*adf0*/  @!P0 NANOSLEEP.SYNCS 0x989680 ;  /* 0x009896800000895d */ /* 0x004fea0003900000 */
[----:B------:R-:W2:Y:S02]  /*ae00*/  @!P0 SYNCS.PHASECHK.TRANS64 P0, [R0+URZ+0x110], R3 ;  /* 0x00011003000085a7 */ /* 0x000ea400080010ff */
[----:B--2---:R-:W-:Y:S05]  /*ae10*/  @!P0 BRA `(.L_x_188) ;  /* 0xfffffffc00f08947 */ /* 0x004fea000383ffff */
[----:B------:R-:W-:Y:S05]  /*ae20*/  BRA `(.L_x_189) ;  /* 0xffffffac00bc7947 */ /* 0x000fea000383ffff */
.L_x_95:
[----:B-1----:R-:W-:Y:S04]  /*ae30*/  MOV R2, UR48 ;  /* 0x0000003000027c02 */ /* 0x002fe80008000f00 */
[----:B------:R1:W3:Y:S03]  /*ae40*/  SYNCS.PHASECHK.TRANS64.TRYWAIT P1, [R2+URZ+0xc0], R3 ;  /* 0x0000c003020075a7 */ /* 0x0002e600080211ff */
[----:B---3--:R-:W-:Y:S05]  /*ae50*/  @!P1 NANOSLEEP.SYNCS 0x989680 ;  /* 0x009896800000995d */ /* 0x008fea0003900000 */
[----:B------:R-:W3:Y:S02]  /*ae60*/  @!P1 SYNCS.PHASECHK.TRANS64 P1, [R2+URZ+0xc0], R3 ;  /* 0x0000c003020095a7 */ /* 0x000ee400080210ff */
[----:B---3--:R-:W-:Y:S05]  /*ae70*/  @!P1 BRA `(.L_x_95) ;  /* 0xfffffffc00ec9947 */ /* 0x008fea000383ffff */
[----:B------:R-:W-:Y:S05]  /*ae80*/  BRA `(.L_x_94) ;  /* 0xffffffc0002c7947 */ /* 0x000fea000383ffff */
.L_x_97:
[----:B-1----:R1:W4:Y:S02]  /*ae90*/  SYNCS.PHASECHK.TRANS64.TRYWAIT P0, [R99+URZ+0x120], R0 ;  /* 0x00012000630075a7 */ /* 0x00232400080011ff */
[----:B----4-:R-:W-:Y:S05]  /*aea0*/  @!P0 NANOSLEEP.SYNCS 0x989680 ;  /* 0x009896800000895d */ /* 0x010fea0003900000 */
[----:B------:R-:W4:Y:S02]  /*aeb0*/  @!P0 SYNCS.PHASECHK.TRANS64 P0, [R99+URZ+0x120], R0 ;  /* 0x00012000630085a7 */ /* 0x000f2400080010ff */
[----:B----4-:R-:W-:Y:S05]  /*aec0*/  @!P0 BRA `(.L_x_97) ;  /* 0xfffffffc00f08947 */ /* 0x010fea000383ffff */
[----:B------:R-:W-:Y:S05]  /*aed0*/  BRA `(.L_x_96) ;  /* 0xffffffc000547947 */ /* 0x000fea000383ffff */
.L_x_106:
[----:B--2---:R2:W4:Y:S02]  /*aee0*/  SYNCS.PHASECHK.TRANS64.TRYWAIT P0, [R3+URZ+0xc0], R0 ;  /* 0x0000c000030075a7 */ /* 0x00452400080011ff */
[----:B----4-:R-:W-:Y:S05]  /*aef0*/  @!P0 NANOSLEEP.SYNCS 0x989680 ;  /* 0x009896800000895d */ /* 0x010fea0003900000 */
[----:B------:R-:W4:Y:S02]  /*af00*/  @!P0 SYNCS.PHASECHK.TRANS64 P0, [R3+URZ+0xc0], R0 ;  /* 0x0000c000030085a7 */ /* 0x000f2400080010ff */
[----:B----4-:R-:W-:Y:S05]  /*af10*/  @!P0 BRA `(.L_x_106) ;  /* 0xfffffffc00f08947 */ /* 0x010fea000383ffff */
[----:B------:R-:W-:Y:S05]  /*af20*/  BRA `(.L_x_105) ;  /* 0xffffffcc00307947 */ /* 0x000fea000383ffff */
.L_x_114:
[----:B-1----:R1:W4:Y:S02]  /*af30*/  SYNCS.PHASECHK.TRANS64.TRYWAIT P0, [R62+URZ+0xc0], R5 ;  /* 0x0000c0053e0075a7 */ /* 0x00232400080011ff */
[----:B----4-:R-:W-:Y:S05]  /*af40*/  @!P0 NANOSLEEP.SYNCS 0x989680 ;  /* 0x009896800000895d */ /* 0x010fea0003900000 */
[----:B------:R-:W4:Y:S02]  /*af50*/  @!P0 SYNCS.PHASECHK.TRANS64 P0, [R62+URZ+0xc0], R5 ;  /* 0x0000c0053e0085a7 */ /* 0x000f2400080010ff */
[----:B----4-:R-:W-:Y:S05]  /*af60*/  @!P0 BRA `(.L_x_114) ;  /* 0xfffffffc00f08947 */ /* 0x010fea000383ffff */
[----:B------:R-:W-:Y:S05]  /*af70*/  BRA `(.L_x_113) ;  /* 0xffffffd8002c7947 */ /* 0x000fea000383ffff */
.L_x_122:
[----:B-1----:R1:W4:Y:S02]  /*af80*/  SYNCS.PHASECHK.TRANS64.TRYWAIT P0, [R62+URZ+0xc0], R5 ;  /* 0x0000c0053e0075a7 */ /* 0x00232400080011ff */
[----:B----4-:R-:W-:Y:S05]  /*af90*/  @!P0 NANOSLEEP.SYNCS 0x989680 ;  /* 0x009896800000895d */ /* 0x010fea0003900000 */
[----:B------:R-:W4:Y:S02]  /*afa0*/  @!P0 SYNCS.PHASECHK.TRANS64 P0, [R62+URZ+0xc0], R5 ;  /* 0x0000c0053e0085a7 */ /* 0x000f2400080010ff */
[----:B----4-:R-:W-:Y:S05]  /*afb0*/  @!P0 BRA `(.L_x_122) ;  /* 0xfffffffc00f08947 */ /* 0x010fea000383ffff */
[----:B------:R-:W-:Y:S05]  /*afc0*/  BRA `(.L_x_121) ;  /* 0xffffffe400247947 */ /* 0x000fea000383ffff */
        .weak           $__internal_0_$__cuda_sm10x_tcgen05_guardrail_trap_col_being_dealloced_not_returned_by_alloc
        .type           $__internal_0_$__cuda_sm10x_tcgen05_guardrail_trap_col_being_dealloced_not_returned_by_alloc,@function
        .size           $__internal_0_$__cuda_sm10x_tcgen05_guardrail_trap_col_being_dealloced_not_returned_by_alloc,($__internal_1_$__cuda_sm10x_tcgen05_guardrail_trap_phase_invalid_during_alloc - $__internal_0_$__cuda_sm10x_tcgen05_guardrail_trap_col_being_dealloced_not_returned_by_alloc)
$__internal_0_$__cuda_sm10x_tcgen05_guardrail_trap_col_being_dealloced_not_returned_by_alloc:
[----:B------:R-:W-:Y:S05]  /*afd0*/  BPT.TRAP 0x1 ;  /* 0x000000040000795c */ /* 0x000fea0000300000 */
[----:B------:R-:W-:-:S04]  /*afe0*/  HFMA2 R3, -RZ, RZ, 0, 0 ;  /* 0x00000000ff037431 */ /* 0x000fc800000001ff */
[----:B------:R-:W-:Y:S05]  /*aff0*/  RET.REL.NODEC R2 `(_ZN7cutlass13device_kernelINS_4conv6kernel13ConvUniversalINS1_16ConvProblemShapeILNS1_8OperatorE2ELi2EEENS1_10collective14CollectiveConvINS1_47MainloopSm100TmaUmmaWarpSpecializedImplicitGemmILS5_2ELi12ELi2ELi1ELi2EN4cute5tupleIJNSA_1CILi1EEESD_SD_EEEEENSB_IJNSC_ILi128EEENSB_IJSG_EEENSB_IJNSC_ILi32EEEEEEEEENS_10bfloat16_tESL_NSA_8TiledMMAINSA_8MMA_AtomIJNSA_20SM100_MMA_F16BF16_SSISL_SL_fLi128ELi128ELNSA_4UMMA5MajorE1ELSQ_1ELNSP_7ScaleInE0ELSR_0EEEEEENSA_6LayoutISE_NSB_IJNSC_ILi0EEESV_SV_EEEEENSB_IJNSA_10UnderscoreESY_SY_EEEEENS7_6detail27Sm100ImplicitGemmTileTraitsINSA_13SM90_TMA_LOADENSA_14ComposedLayoutINSA_7SwizzleILi3ELi4ELi3EEENSA_18smem_ptr_flag_bitsILi16EEENSU_INSB_IJNSC_ILi64EEENSC_ILi8EEEEEENSB_IJSD_S19_EEEEEEEvEENS12_INSA_20SM90_TMA_LOAD_IM2COLES1E_vEEEENS_8epilogue10collective18CollectiveEpilogueINS1J_23Sm100TmaWarpSpecializedILi4ELi2ELi32ELb1ELb0EEEJSK_NSB_IJNSU_ISG_SD_EENSU_ISI_SD_EEEEESL_NSB_IJlNSB_IJSD_llEEESV_EEESL_S1S_NS1J_6fusion15FusionCallbacksIS1N_NS1T_17LinearCombinationISL_fSL_fLNS_15FloatRoundStyleE2EEESK_S1Q_JEEENSA_5SM1004TMEM4LOAD26SM100_TMEM_LOAD_32dp32b32xES13_NS14_INS15_ILi2ELi4ELi3EEES18_NSU_INSB_IJS1A_SI_EEENSB_IJSI_SD_EEEEEEENSA_39AutoVectorizingCopyWithAssumedAlignmentILi128EEENSA_14SM90_TMA_STOREES27_S29_S29_EEEvvEEEEvNT_6ParamsE) ;  /* 0xffffff5002007950 */ /* 0x000fea0003c3ffff */
        .weak           $__internal_1_$__cuda_sm10x_tcgen05_guardrail_trap_phase_invalid_during_alloc
        .type           $__internal_1_$__cuda_sm10x_tcgen05_guardrail_trap_phase_invalid_during_alloc,@function
        .size           $__internal_1_$__cuda_sm10x_tcgen05_guardrail_trap_phase_invalid_during_alloc,($__internal_2_$__cuda_sm10x_tcgen05_guardrail_trap_unallocated_columns_being_dealloced - $__internal_1_$__cuda_sm10x_tcgen05_guardrail_trap_phase_invalid_during_alloc)
$__internal_1_$__cuda_sm10x_tcgen05_guardrail_trap_phase_invalid_during_alloc:
[----:B------:R-:W-:Y:S05]  /*b000*/  BPT.TRAP 0x1 ;  /* 0x000000040000795c */ /* 0x000fea0000300000 */
[----:B------:R-:W-:-:S04]  /*b010*/  MOV R3, 0x0 ;  /* 0x0000000000037802 */ /* 0x000fc80000000f00 */
[----:B------:R-:W-:Y:S05]  /*b020*/  RET.REL.NODEC R2 `(_ZN7cutlass13device_kernelINS_4conv6kernel13ConvUniversalINS1_16ConvProblemShapeILNS1_8OperatorE2ELi2EEENS1_10collective14CollectiveConvINS1_47MainloopSm100TmaUmmaWarpSpecializedImplicitGemmILS5_2ELi12ELi2ELi1ELi2EN4cute5tupleIJNSA_1CILi1EEESD_SD_EEEEENSB_IJNSC_ILi128EEENSB_IJSG_EEENSB_IJNSC_ILi32EEEEEEEEENS_10bfloat16_tESL_NSA_8TiledMMAINSA_8MMA_AtomIJNSA_20SM100_MMA_F16BF16_SSISL_SL_fLi128ELi128ELNSA_4UMMA5MajorE1ELSQ_1ELNSP_7ScaleInE0ELSR_0EEEEEENSA_6LayoutISE_NSB_IJNSC_ILi0EEESV_SV_EEEEENSB_IJNSA_10UnderscoreESY_SY_EEEEENS7_6detail27Sm100ImplicitGemmTileTraitsINSA_13SM90_TMA_LOADENSA_14ComposedLayoutINSA_7SwizzleILi3ELi4ELi3EEENSA_18smem_ptr_flag_bitsILi16EEENSU_INSB_IJNSC_ILi64EEENSC_ILi8EEEEEENSB_IJSD_S19_EEEEEEEvEENS12_INSA_20SM90_TMA_LOAD_IM2COLES1E_vEEEENS_8epilogue10collective18CollectiveEpilogueINS1J_23Sm100TmaWarpSpecializedILi4ELi2ELi32ELb1ELb0EEEJSK_NSB_IJNSU_ISG_SD_EENSU_ISI_SD_EEEEESL_NSB_IJlNSB_IJSD_llEEESV_EEESL_S1S_NS1J_6fusion15FusionCallbacksIS1N_NS1T_17LinearCombinationISL_fSL_fLNS_15FloatRoundStyleE2EEESK_S1Q_JEEENSA_5SM1004TMEM4LOAD26SM100_TMEM_LOAD_32dp32b32xES13_NS14_INS15_ILi2ELi4ELi3EEES18_NSU_INSB_IJS1A_SI_EEENSB_IJSI_SD_EEEEEEENSA_39AutoVectorizingCopyWithAssumedAlignmentILi128EEENSA_14SM90_TMA_STOREES27_S29_S29_EEEvvEEEEvNT_6ParamsE) ;  /* 0xffffff4c02f47950 */ /* 0x000fea0003c3ffff */
        .weak           $__internal_2_$__cuda_sm10x_tcgen05_guardrail_trap_unallocated_columns_being_dealloced
        .type           $__internal_2_$__cuda_sm10x_tcgen05_guardrail_trap_unallocated_columns_being_dealloced,@function
        .size           $__internal_2_$__cuda_sm10x_tcgen05_guardrail_trap_unallocated_columns_being_dealloced,(.L_x_191 - $__internal_2_$__cuda_sm10x_tcgen05_guardrail_trap_unallocated_columns_being_dealloced)
$__internal_2_$__cuda_sm10x_tcgen05_guardrail_trap_unallocated_columns_being_dealloced:
[----:B------:R-:W-:Y:S05]  /*b030*/  BPT.TRAP 0x1 ;  /* 0x000000040000795c */ /* 0x000fea0000300000 */
[----:B------:R-:W-:-:S04]  /*b040*/  HFMA2 R3, -RZ, RZ, 0, 0 ;  /* 0x00000000ff037431 */ /* 0x000fc800000001ff */
[----:B------:R-:W-:Y:S05]  /*b050*/  RET.REL.NODEC R2 `(_ZN7cutlass13device_kernelINS_4conv6kernel13ConvUniversalINS1_16ConvProblemShapeILNS1_8OperatorE2ELi2EEENS1_10collective14CollectiveConvINS1_47MainloopSm100TmaUmmaWarpSpecializedImplicitGemmILS5_2ELi12ELi2ELi1ELi2EN4cute5tupleIJNSA_1CILi1EEESD_SD_EEEEENSB_IJNSC_ILi128EEENSB_IJSG_EEENSB_IJNSC_ILi32EEEEEEEEENS_10bfloat16_tESL_NSA_8TiledMMAINSA_8MMA_AtomIJNSA_20SM100_MMA_F16BF16_SSISL_SL_fLi128ELi128ELNSA_4UMMA5MajorE1ELSQ_1ELNSP_7ScaleInE0ELSR_0EEEEEENSA_6LayoutISE_NSB_IJNSC_ILi0EEESV_SV_EEEEENSB_IJNSA_10UnderscoreESY_SY_EEEEENS7_6detail27Sm100ImplicitGemmTileTraitsINSA_13SM90_TMA_LOADENSA_14ComposedLayoutINSA_7SwizzleILi3ELi4ELi3EEENSA_18smem_ptr_flag_bitsILi16EEENSU_INSB_IJNSC_ILi64EEENSC_ILi8EEEEEENSB_IJSD_S19_EEEEEEEvEENS12_INSA_20SM90_TMA_LOAD_IM2COLES1E_vEEEENS_8epilogue10collective18CollectiveEpilogueINS1J_23Sm100TmaWarpSpecializedILi4ELi2ELi32ELb1ELb0EEEJSK_NSB_IJNSU_ISG_SD_EENSU_ISI_SD_EEEEESL_NSB_IJlNSB_IJSD_llEEESV_EEESL_S1S_NS1J_6fusion15FusionCallbacksIS1N_NS1T_17LinearCombinationISL_fSL_fLNS_15FloatRoundStyleE2EEESK_S1Q_JEEENSA_5SM1004TMEM4LOAD26SM100_TMEM_LOAD_32dp32b32xES13_NS14_INS15_ILi2ELi4ELi3EEES18_NSU_INSB_IJS1A_SI_EEENSB_IJSI_SD_EEEEEEENSA_39AutoVectorizingCopyWithAssumedAlignmentILi128EEENSA_14SM90_TMA_STOREES27_S29_S29_EEEvvEEEEvNT_6ParamsE) ;  /* 0xffffff4c02e87950 */ /* 0x000fea0003c3ffff */
.L_x_190:
[----:B------:R-:W-:-:S00]  /*b060*/  BRA `(.L_x_190) ;  /* 0xfffffffc00fc7947 */ /* 0x000fc0000383ffff */
[----:B------:R-:W-:-:S00]  /*b070*/  NOP ;  /* 0x0000000000007918 */ /* 0x000fc00000000000 */
        /* <DEDUP_REMOVED lines=8> */
.L_x_191:


//--------------------- .nv.global.init           --------------------------
	.section	.nv.global.init,"aw",@progbits
.nv.global.init:
	.type		$str$29,@object
	.size		$str$29,($str$30 - $str$29)
$str$29:
        /*0000*/ 	.byte	0x28, 0x61, 0x64, 0x64, 0x72, 0x65, 0x73, 0x73, 0x20, 0x26, 0x20, 0x6d, 0x61, 0x73, 0x6b, 0x29
        /*0010*/ 	.byte	0x20, 0x3d, 0x3d, 0x20, 0x30, 0x00
	.type		$str$30,@object
	.size		$str$30,($str$28 - $str$30)
$str$30:
        /*0016*/ 	.byte	0x2f, 0x74, 0x6d, 0x70, 0x2f, 0x63, 0x75, 0x74, 0x6c, 0x61, 0x73, 0x73, 0x5f, 0x73, 0x77, 0x65
        /*0026*/ 	.byte	0x65, 0x70, 0x5f, 0x73, 0x72, 0x63, 0x2f, 0x69, 0x6e, 0x63, 0x6c, 0x75, 0x64, 0x65, 0x2f, 0x63
        /*0036*/ 	.byte	0x75, 0x74, 0x65, 0x2f, 0x70, 0x6f, 0x69, 0x6e, 0x74, 0x65, 0x72, 0x5f, 0x66, 0x6c, 0x61, 0x67
        /*0046*/ 	.byte	0x67, 0x65, 0x64, 0x2e, 0x68, 0x70, 0x70, 0x00
	.type		$str$28,@object
	.size		$str$28,($str$27 - $str$28)
$str$28:
        /*004e*/ 	.byte	0x2f, 0x74, 0x6d, 0x70, 0x2f, 0x63, 0x75, 0x74, 0x6c, 0x61, 0x73, 0x73, 0x5f, 0x73, 0x77, 0x65
        /*005e*/ 	.byte	0x65, 0x70, 0x5f, 0x73, 0x72, 0x63, 0x2f, 0x69, 0x6e, 0x63, 0x6c, 0x75, 0x64, 0x65, 0x2f, 0x63
        /*006e*/ 	.byte	0x75, 0x74, 0x65, 0x2f, 0x61, 0x74, 0x6f, 0x6d, 0x2f, 0x63, 0x6f, 0x70, 0x79, 0x5f, 0x74, 0x72
        /*007e*/ 	.byte	0x61, 0x69, 0x74, 0x73, 0x5f, 0x73, 0x6d, 0x31, 0x30, 0x30, 0x2e, 0x68, 0x70, 0x70, 0x00
	.type		$str$27,@object
	.size		$str$27,(__unnamed_1 - $str$27)
$str$27:
        /*008d*/ 	.byte	0x28, 0x28, 0x75, 0x69, 0x6e, 0x74, 0x33, 0x32, 0x5f, 0x74, 0x28, 0x74, 0x68, 0x72, 0x65, 0x61
        /*009d*/ 	.byte	0x64, 0x49, 0x64, 0x78, 0x2e, 0x78, 0x29, 0x20, 0x2f, 0x20, 0x33, 0x32, 0x29, 0x20, 0x25, 0x20
        /*00ad*/ 	.byte	0x34, 0x29, 0x20, 0x3d, 0x3d, 0x20, 0x28, 0x28, 0x28, 0x74, 0x6d, 0x65, 0x6d, 0x5f, 0x61, 0x64
        /*00bd*/ 	.byte	0x64, 0x72, 0x20, 0x3e, 0x3e, 0x20, 0x31, 0x36, 0x29, 0x20, 0x2f, 0x20, 0x33, 0x32, 0x29, 0x20
        /*00cd*/ 	.byte	0x25, 0x20, 0x34, 0x29, 0x00
	.type		__unnamed_1,@object
	.size		__unnamed_1,(__unnamed_2 - __unnamed_1)
__unnamed_1:
        /*00d2*/ 	.byte	0x61, 0x75, 0x74, 0x6f, 0x20, 0x63, 0x75, 0x74, 0x65, 0x3a, 0x3a, 0x61, 0x73, 0x5f, 0x70, 0x6f
        /* <DEDUP_REMOVED lines=24> */
        /*0262*/ 	.byte	0x34, 0x30, 0x39, 0x36, 0x3e, 0x3e, 0x3e, 0x3e, 0x5d, 0x00
	.type		__unnamed_2,@object
	.size		__unnamed_2,(.L_2 - __unnamed_2)
__unnamed_2:
        /* <DEDUP_REMOVED lines=42> */
        /*050c*/ 	.byte	0x3e, 0x3e, 0x5d, 0x00
.L_2:


//--------------------- .nv.shared._ZN7cutlass13device_kernelINS_4conv6kernel13ConvUniversalINS1_16ConvProblemShapeILNS1_8OperatorE2ELi2EEENS1_10collective14CollectiveConvINS1_47MainloopSm100TmaUmmaWarpSpecializedImplicitGemmILS5_2ELi12ELi2ELi1ELi2EN4cute5tupleIJNSA_1CILi1EEESD_SD_EEEEENSB_IJNSC_ILi128EEENSB_IJSG_EEENSB_IJNSC_ILi32EEEEEEEEENS_10bfloat16_tESL_NSA_8TiledMMAINSA_8MMA_AtomIJNSA_20SM100_MMA_F16BF16_SSISL_SL_fLi128ELi128ELNSA_4UMMA5MajorE1ELSQ_1ELNSP_7ScaleInE0ELSR_0EEEEEENSA_6LayoutISE_NSB_IJNSC_ILi0EEESV_SV_EEEEENSB_IJNSA_10UnderscoreESY_SY_EEEEENS7_6detail27Sm100ImplicitGemmTileTraitsINSA_13SM90_TMA_LOADENSA_14ComposedLayoutINSA_7SwizzleILi3ELi4ELi3EEENSA_18smem_ptr_flag_bitsILi16EEENSU_INSB_IJNSC_ILi64EEENSC_ILi8EEEEEENSB_IJSD_S19_EEEEEEEvEENS12_INSA_20SM90_TMA_LOAD_IM2COLES1E_vEEEENS_8epilogue10collective18CollectiveEpilogueINS1J_23Sm100TmaWarpSpecializedILi4ELi2ELi32ELb1ELb0EEEJSK_NSB_IJNSU_ISG_SD_EENSU_ISI_SD_EEEEESL_NSB_IJlNSB_IJSD_llEEESV_EEESL_S1S_NS1J_6fusion15FusionCallbacksIS1N_NS1T_17LinearCombinationISL_fSL_fLNS_15FloatRoundStyleE2EEESK_S1Q_JEEENSA_5SM1004TMEM4LOAD26SM100_TMEM_LOAD_32dp32b32xES13_NS14_INS15_ILi2ELi4ELi3EEES18_NSU_INSB_IJS1A_SI_EEENSB_IJSI_SD_EEEEEEENSA_39AutoVectorizingCopyWithAssumedAlignmentILi128EEENSA_14SM90_TMA_STOREES27_S29_S29_EEEvvEEEEvNT_6ParamsE --------------------------
	.section	.nv.shared._ZN7cutlass13device_kernelINS_4conv6kernel13ConvUniversalINS1_16ConvProblemShapeILNS1_8OperatorE2ELi2EEENS1_10collective14CollectiveConvINS1_47MainloopSm100TmaUmmaWarpSpecializedImplicitGemmILS5_2ELi12ELi2ELi1ELi2EN4cute5tupleIJNSA_1CILi1EEESD_SD_EEEEENSB_IJNSC_ILi128EEENSB_IJSG_EEENSB_IJNSC_ILi32EEEEEEEEENS_10bfloat16_tESL_NSA_8TiledMMAINSA_8MMA_AtomIJNSA_20SM100_MMA_F16BF16_SSISL_SL_fLi128ELi128ELNSA_4UMMA5MajorE1ELSQ_1ELNSP_7ScaleInE0ELSR_0EEEEEENSA_6LayoutISE_NSB_IJNSC_ILi0EEESV_SV_EEEEENSB_IJNSA_10UnderscoreESY_SY_EEEEENS7_6detail27Sm100ImplicitGemmTileTraitsINSA_13SM90_TMA_LOADENSA_14ComposedLayoutINSA_7SwizzleILi3ELi4ELi3EEENSA_18smem_ptr_flag_bitsILi16EEENSU_INSB_IJNSC_ILi64EEENSC_ILi8EEEEEENSB_IJSD_S19_EEEEEEEvEENS12_INSA_20SM90_TMA_LOAD_IM2COLES1E_vEEEENS_8epilogue10collective18CollectiveEpilogueINS1J_23Sm100TmaWarpSpecializedILi4ELi2ELi32ELb1ELb0EEEJSK_NSB_IJNSU_ISG_SD_EENSU_ISI_SD_EEEEESL_NSB_IJlNSB_IJSD_llEEESV_EEESL_S1S_NS1J_6fusion15FusionCallbacksIS1N_NS1T_17LinearCombinationISL_fSL_fLNS_15FloatRoundStyleE2EEESK_S1Q_JEEENSA_5SM1004TMEM4LOAD26SM100_TMEM_LOAD_32dp32b32xES13_NS14_INS15_ILi2ELi4ELi3EEES18_NSU_INSB_IJS1A_SI_EEENSB_IJSI_SD_EEEEEEENSA_39AutoVectorizingCopyWithAssumedAlignmentILi128EEENSA_14SM90_TMA_STOREES27_S29_S29_EEEvvEEEEvNT_6ParamsE,"aw",@nobits
	.sectionflags	@""
	.align	16
	.zero		1024


//--------------------- .nv.shared.reserved.0     --------------------------
	.section	.nv.shared.reserved.0,"aw",@nobits
	.weak		__nv_reservedSMEM_offset_0_alias
	.size		__nv_reservedSMEM_offset_0_alias, 0, 64
	.other		__nv_reservedSMEM_offset_0_alias,@"STO_CUDA_RESERVED_SHARED STV_DEFAULT"
__nv_reservedSMEM_offset_0_alias:
	.zero		0
.nv.shared.reserved.0:
	.zero		64
	.weak		__nv_reservedSMEM_tcgen05_partition
	.type		__nv_reservedSMEM_tcgen05_partition,@object
	.size		__nv_reservedSMEM_tcgen05_partition,(.L_0 - __nv_reservedSMEM_tcgen05_partition)
__nv_reservedSMEM_tcgen05_partition:
	.zero		32
.L_0:


//--------------------- .nv.global                --------------------------
	.section	.nv.global,"aw",@nobits
.nv.global:
	.type		_ZN39_INTERNAL_c1428247_4_k_cu_ecf9f354_36294cute1_E,@object
	.size		_ZN39_INTERNAL_c1428247_4_k_cu_ecf9f354_36294cute1_E,(_ZN39_INTERNAL_c1428247_4_k_cu_ecf9f354_36294cuda3std3__45__cpo6cbeginE - _ZN39_INTERNAL_c1428247_4_k_cu_ecf9f354_36294cute1_E)
_ZN39_INTERNAL_c1428247_4_k_cu_ecf9f354_36294cute1_E:
	.zero		1
	.type		_ZN39_INTERNAL_c1428247_4_k_cu_ecf9f354_36294cuda3std3__45__cpo6cbeginE,@object
	.size		_ZN39_INTERNAL_c1428247_4_k_cu_ecf9f354_36294cuda3std3__45__cpo6cbeginE,(_ZN39_INTERNAL_c1428247_4_k_cu_ecf9f354_36294cuda3std3__48in_placeE - _ZN39_INTERNAL_c1428247_4_k_cu_ecf9f354_36294cuda3std3__45__cpo6cbeginE)
_ZN39_INTERNAL_c1428247_4_k_cu_ecf9f354_36294cuda3std3__45__cpo6cbeginE:
	.zero		1
	.type		_ZN39_INTERNAL_c1428247_4_k_cu_ecf9f354_36294cuda3std3__48in_placeE,@object
	.size		_ZN39_INTERNAL_c1428247_4_k_cu_ecf9f354_36294cuda3std3__48in_placeE,(_ZN39_INTERNAL_c1428247_4_k_cu_ecf9f354_36294cuda3std6ranges3__45__cpo9iter_moveE - _ZN39_INTERNAL_c1428247_4_k_cu_ecf9f354_36294cuda3std3__48in_placeE)
_ZN39_INTERNAL_c1428247_4_k_cu_ecf9f354_36294cuda3std3__48in_placeE:
	.zero		1
	.type		_ZN39_INTERNAL_c1428247_4_k_cu_ecf9f354_36294cuda3std6ranges3__45__cpo9iter_moveE,@object
	.size		_ZN39_INTERNAL_c1428247_4_k_cu_ecf9f354_36294cuda3std6ranges3__45__cpo9iter_moveE,(_ZN39_INTERNAL_c1428247_4_k_cu_ecf9f354_36294cuda3std3__45__cpo5beginE - _ZN39_INTERNAL_c1428247_4_k_cu_ecf9f354_36294cuda3std6ranges3__45__cpo9iter_moveE)
_ZN39_INTERNAL_c1428247_4_k_cu_ecf9f354_36294cuda3std6ranges3__45__cpo9iter_moveE:
	.zero		1
	.type		_ZN39_INTERNAL_c1428247_4_k_cu_ecf9f354_36294cuda3std3__45__cpo5beginE,@object
	.size		_ZN39_INTERNAL_c1428247_4_k_cu_ecf9f354_36294cuda3std3__45__cpo5beginE,(_ZN39_INTERNAL_c1428247_4_k_cu_ecf9f354_36294cuda3std3__441_GLOBAL__N__c1428247_4_k_cu_ecf9f354_36296ignoreE - _ZN39_INTERNAL_c1428247_4_k_cu_ecf9f354_36294cuda3std3__45__cpo5beginE)
_ZN39_INTERNAL_c1428247_4_k_cu_ecf9f354_36294cuda3std3__45__cpo5beginE:
	.zero		1
	.type		_ZN39_INTERNAL_c1428247_4_k_cu_ecf9f354_36294cuda3std3__441_GLOBAL__N__c1428247_4_k_cu_ecf9f354_36296ignoreE,@object
	.size		_ZN39_INTERNAL_c1428247_4_k_cu_ecf9f354_36294cuda3std3__441_GLOBAL__N__c1428247_4_k_cu_ecf9f354_36296ignoreE,(_ZN39_INTERNAL_c1428247_4_k_cu_ecf9f354_36294cute7productE - _ZN39_INTERNAL_c1428247_4_k_cu_ecf9f354_36294cuda3std3__441_GLOBAL__N__c1428247_4_k_cu_ecf9f354_36296ignoreE)
_ZN39_INTERNAL_c1428247_4_k_cu_ecf9f354_36294cuda3std3__441_GLOBAL__N__c1428247_4_k_cu_ecf9f354_36296ignoreE:
	.zero		1
	.type		_ZN39_INTERNAL_c1428247_4_k_cu_ecf9f354_36294cute7productE,@object
	.size		_ZN39_INTERNAL_c1428247_4_k_cu_ecf9f354_36294cute7productE,(_ZN39_INTERNAL_c1428247_4_k_cu_ecf9f354_36294cuda3std3__45__cpo3endE - _ZN39_INTERNAL_c1428247_4_k_cu_ecf9f354_36294cute7productE)
_ZN39_INTERNAL_c1428247_4_k_cu_ecf9f354_36294cute7productE:
	.zero		1
	.type		_ZN39_INTERNAL_c1428247_4_k_cu_ecf9f354_36294cuda3std3__45__cpo3endE,@object
	.size		_ZN39_INTERNAL_c1428247_4_k_cu_ecf9f354_36294cuda3std3__45__cpo3endE,(_ZN39_INTERNAL_c1428247_4_k_cu_ecf9f354_36294cuda3std3__419piecewise_constructE - _ZN39_INTERNAL_c1428247_4_k_cu_ecf9f354_36294cuda3std3__45__cpo3endE)
_ZN39_INTERNAL_c1428247_4_k_cu_ecf9f354_36294cuda3std3__45__cpo3endE:
	.zero		1
	.type		_ZN39_INTERNAL_c1428247_4_k_cu_ecf9f354_36294cuda3std3__419piecewise_constructE,@object
	.size		_ZN39_INTERNAL_c1428247_4_k_cu_ecf9f354_36294cuda3std3__419piecewise_constructE,(_ZN39_INTERNAL_c1428247_4_k_cu_ecf9f354_36294cuda3std3__45__cpo4cendE - _ZN39_INTERNAL_c1428247_4_k_cu_ecf9f354_36294cuda3std3__419piecewise_constructE)
_ZN39_INTERNAL_c1428247_4_k_cu_ecf9f354_36294cuda3std3__419piecewise_constructE:
	.zero		1
	.type		_ZN39_INTERNAL_c1428247_4_k_cu_ecf9f354_36294cuda3std3__45__cpo4cendE,@object
	.size		_ZN39_INTERNAL_c1428247_4_k_cu_ecf9f354_36294cuda3std3__45__cpo4cendE,(_ZN39_INTERNAL_c1428247_4_k_cu_ecf9f354_36294cuda3std6ranges3__45__cpo4swapE - _ZN39_INTERNAL_c1428247_4_k_cu_ecf9f354_36294cuda3std3__45__cpo4cendE)
_ZN39_INTERNAL_c1428247_4_k_cu_ecf9f354_36294cuda3std3__45__cpo4cendE:
	.zero		1
	.type		_ZN39_INTERNAL_c1428247_4_k_cu_ecf9f354_36294cuda3std6ranges3__45__cpo4swapE,@object
	.size		_ZN39_INTERNAL_c1428247_4_k_cu_ecf9f354_36294cuda3std6ranges3__45__cpo4swapE,(.L_10 - _ZN39_INTERNAL_c1428247_4_k_cu_ecf9f354_36294cuda3std6ranges3__45__cpo4swapE)
_ZN39_INTERNAL_c1428247_4_k_cu_ecf9f354_36294cuda3std6ranges3__45__cpo4swapE:
	.zero		1
.L_10:


//--------------------- .nv.constant0._ZN7cutlass13device_kernelINS_4conv6kernel13ConvUniversalINS1_16ConvProblemShapeILNS1_8OperatorE2ELi2EEENS1_10collective14CollectiveConvINS1_47MainloopSm100TmaUmmaWarpSpecializedImplicitGemmILS5_2ELi12ELi2ELi1ELi2EN4cute5tupleIJNSA_1CILi1EEESD_SD_EEEEENSB_IJNSC_ILi128EEENSB_IJSG_EEENSB_IJNSC_ILi32EEEEEEEEENS_10bfloat16_tESL_NSA_8TiledMMAINSA_8MMA_AtomIJNSA_20SM100_MMA_F16BF16_SSISL_SL_fLi128ELi128ELNSA_4UMMA5MajorE1ELSQ_1ELNSP_7ScaleInE0ELSR_0EEEEEENSA_6LayoutISE_NSB_IJNSC_ILi0EEESV_SV_EEEEENSB_IJNSA_10UnderscoreESY_SY_EEEEENS7_6detail27Sm100ImplicitGemmTileTraitsINSA_13SM90_TMA_LOADENSA_14ComposedLayoutINSA_7SwizzleILi3ELi4ELi3EEENSA_18smem_ptr_flag_bitsILi16EEENSU_INSB_IJNSC_ILi64EEENSC_ILi8EEEEEENSB_IJSD_S19_EEEEEEEvEENS12_INSA_20SM90_TMA_LOAD_IM2COLES1E_vEEEENS_8epilogue10collective18CollectiveEpilogueINS1J_23Sm100TmaWarpSpecializedILi4ELi2ELi32ELb1ELb0EEEJSK_NSB_IJNSU_ISG_SD_EENSU_ISI_SD_EEEEESL_NSB_IJlNSB_IJSD_llEEESV_EEESL_S1S_NS1J_6fusion15FusionCallbacksIS1N_NS1T_17LinearCombinationISL_fSL_fLNS_15FloatRoundStyleE2EEESK_S1Q_JEEENSA_5SM1004TMEM4LOAD26SM100_TMEM_LOAD_32dp32b32xES13_NS14_INS15_ILi2ELi4ELi3EEES18_NSU_INSB_IJS1A_SI_EEENSB_IJSI_SD_EEEEEEENSA_39AutoVectorizingCopyWithAssumedAlignmentILi128EEENSA_14SM90_TMA_STOREES27_S29_S29_EEEvvEEEEvNT_6ParamsE --------------------------
	.section	.nv.constant0._ZN7cutlass13device_kernelINS_4conv6kernel13ConvUniversalINS1_16ConvProblemShapeILNS1_8OperatorE2ELi2EEENS1_10collective14CollectiveConvINS1_47MainloopSm100TmaUmmaWarpSpecializedImplicitGemmILS5_2ELi12ELi2ELi1ELi2EN4cute5tupleIJNSA_1CILi1EEESD_SD_EEEEENSB_IJNSC_ILi128EEENSB_IJSG_EEENSB_IJNSC_ILi32EEEEEEEEENS_10bfloat16_tESL_NSA_8TiledMMAINSA_8MMA_AtomIJNSA_20SM100_MMA_F16BF16_SSISL_SL_fLi128ELi128ELNSA_4UMMA5MajorE1ELSQ_1ELNSP_7ScaleInE0ELSR_0EEEEEENSA_6LayoutISE_NSB_IJNSC_ILi0EEESV_SV_EEEEENSB_IJNSA_10UnderscoreESY_SY_EEEEENS7_6detail27Sm100ImplicitGemmTileTraitsINSA_13SM90_TMA_LOADENSA_14ComposedLayoutINSA_7SwizzleILi3ELi4ELi3EEENSA_18smem_ptr_flag_bitsILi16EEENSU_INSB_IJNSC_ILi64EEENSC_ILi8EEEEEENSB_IJSD_S19_EEEEEEEvEENS12_INSA_20SM90_TMA_LOAD_IM2COLES1E_vEEEENS_8epilogue10collective18CollectiveEpilogueINS1J_23Sm100TmaWarpSpecializedILi4ELi2ELi32ELb1ELb0EEEJSK_NSB_IJNSU_ISG_SD_EENSU_ISI_SD_EEEEESL_NSB_IJlNSB_IJSD_llEEESV_EEESL_S1S_NS1J_6fusion15FusionCallbacksIS1N_NS1T_17LinearCombinationISL_fSL_fLNS_15FloatRoundStyleE2EEESK_S1Q_JEEENSA_5SM1004TMEM4LOAD26SM100_TMEM_LOAD_32dp32b32xES13_NS14_INS15_ILi2ELi4ELi3EEES18_NSU_INSB_IJS1A_SI_EEENSB_IJSI_SD_EEEEEEENSA_39AutoVectorizingCopyWithAssumedAlignmentILi128EEENSA_14SM90_TMA_STOREES27_S29_S29_EEEvvEEEEvNT_6ParamsE,"a",@progbits
	.sectionflags	@""
	.align	4
.nv.constant0._ZN7cutlass13device_kernelINS_4conv6kernel13ConvUniversalINS1_16ConvProblemShapeILNS1_8OperatorE2ELi2EEENS1_10collective14CollectiveConvINS1_47MainloopSm100TmaUmmaWarpSpecializedImplicitGemmILS5_2ELi12ELi2ELi1ELi2EN4cute5tupleIJNSA_1CILi1EEESD_SD_EEEEENSB_IJNSC_ILi128EEENSB_IJSG_EEENSB_IJNSC_ILi32EEEEEEEEENS_10bfloat16_tESL_NSA_8TiledMMAINSA_8MMA_AtomIJNSA_20SM100_MMA_F16BF16_SSISL_SL_fLi128ELi128ELNSA_4UMMA5MajorE1ELSQ_1ELNSP_7ScaleInE0ELSR_0EEEEEENSA_6LayoutISE_NSB_IJNSC_ILi0EEESV_SV_EEEEENSB_IJNSA_10UnderscoreESY_SY_EEEEENS7_6detail27Sm100ImplicitGemmTileTraitsINSA_13SM90_TMA_LOADENSA_14ComposedLayoutINSA_7SwizzleILi3ELi4ELi3EEENSA_18smem_ptr_flag_bitsILi16EEENSU_INSB_IJNSC_ILi64EEENSC_ILi8EEEEEENSB_IJSD_S19_EEEEEEEvEENS12_INSA_20SM90_TMA_LOAD_IM2COLES1E_vEEEENS_8epilogue10collective18CollectiveEpilogueINS1J_23Sm100TmaWarpSpecializedILi4ELi2ELi32ELb1ELb0EEEJSK_NSB_IJNSU_ISG_SD_EENSU_ISI_SD_EEEEESL_NSB_IJlNSB_IJSD_llEEESV_EEESL_S1S_NS1J_6fusion15FusionCallbacksIS1N_NS1T_17LinearCombinationISL_fSL_fLNS_15FloatRoundStyleE2EEESK_S1Q_JEEENSA_5SM1004TMEM4LOAD26SM100_TMEM_LOAD_32dp32b32xES13_NS14_INS15_ILi2ELi4ELi3EEES18_NSU_INSB_IJS1A_SI_EEENSB_IJSI_SD_EEEEEEENSA_39AutoVectorizingCopyWithAssumedAlignmentILi128EEENSA_14SM90_TMA_STOREES27_S29_S29_EEEvvEEEEvNT_6ParamsE:
	.zero		2944


//--------------------- SYMBOLS --------------------------

	.type		.nv.reservedSmem.offset0,@object
	.size		.nv.reservedSmem.offset0,0x4
	.type		.nv.reservedSmem.cap,@object
	.size		.nv.reservedSmem.cap,0x4
	.type		__assertfail,@function
